	.target	sm_100a

	.elftype	@"ET_EXEC"


//--------------------- .note.nv.tkinfo           --------------------------
	.section	.note.nv.tkinfo,"",@"SHT_NOTE"
	.sectionflags	@"SHF_NOTE_NV_TKINFO"
	.tkinfo
        /*0018*/ 	.word	0x00000002
        /*0030*/ 	.string	""
        /*0030*/ 	.string	"ptxas"
        /*0030*/ 	.string	"Cuda compilation tools, release 13.0, V13.0.88"
        /*0030*/ 	.string	"Build cuda_13.0.r13.0/compiler.36424714_0"
        /*0030*/ 	.string	"-arch sm_100a -m 64 "



//--------------------- .note.nv.cuinfo           --------------------------
	.section	.note.nv.cuinfo,"",@"SHT_NOTE"
	.sectionflags	@"SHF_NOTE_NV_CUINFO"
        /*0018*/ 	.short	0x0002
        /*001a*/ 	.short	0x0064
        /*001c*/ 	.short	0x0082
	.zero		2


//--------------------- .nv.info                  --------------------------
	.section	.nv.info,"",@"SHT_CUDA_INFO"
	.align	4


	//----- nvinfo : EIATTR_REGCOUNT
	.align		4
        /*0000*/ 	.byte	0x04, 0x2f
        /*0002*/ 	.short	(.L_19 - .L_18)
	.align		4
.L_18:
        /*0004*/ 	.word	index@(_ZN7cutlass13device_kernelINS_4gemm6kernel13GemmUniversalIN4cute5tupleIJiiiiEEENS1_10collective13CollectiveMmaINS1_35MainloopSm100TmaUmmaWarpSpecializedILi8ELi2ELi4ENS5_IJNS4_1CILi2EEENSA_ILi1EEESC_EEEEENS5_IJNSA_ILi256EEENSA_ILi128EEENSA_ILi32EEEEEEfNS5_IJlSC_lEEEfSJ_NS4_8TiledMMAINS4_8MMA_AtomIJNS4_23SM100_MMA_TF32_2x1SM_SSINS_10tfloat32_tESN_fLi256ELi128ELNS4_4UMMA5MajorE0ELSP_0ELNSO_7ScaleInE0ELSQ_0EEEEEENS4_6LayoutINS5_IJSC_SC_SC_EEENS5_IJNSA_ILi0EEESV_SV_EEEEENS5_IJNS4_10UnderscoreESY_SY_EEEEENS4_18SM100_TMA_2SM_LOADENS4_14ComposedLayoutINS4_7SwizzleILi3ELi4ELi3EEENS4_18smem_ptr_flag_bitsILi32EEENST_INS5_IJNSA_ILi8EEESH_EEENS5_IJSH_SC_EEEEEEEvNS4_8identityES11_S1B_vS1C_EENS_8epilogue10collective18CollectiveEpilogueINS1E_23Sm100TmaWarpSpecializedILi4ELi2ELi16ELb1ELb0EEEJNS5_IJSG_SG_SH_EEENS5_IJNST_ISG_SC_EENST_INSA_ILi16EEESC_EEEEEfSJ_fSJ_NS1E_6fusion15FusionCallbacksIS1I_NS1O_17LinearCombinationIffffLNS_15FloatRoundStyleE2EEES1J_S1N_JEEENS4_5SM1004TMEM4LOAD26SM100_TMEM_LOAD_32dp32b16xENS4_13SM90_TMA_LOADENS12_INS13_ILi2ELi4ELi3EEES16_NST_INS5_IJS17_S1L_EEENS5_IJS1L_SC_EEEEEEENS4_39AutoVectorizingCopyWithAssumedAlignmentILi128EEENS4_14SM90_TMA_STOREES23_S25_S25_EEEvvEEEEvNT_6ParamsE)
        /*0008*/ 	.word	0x0000005a


	//----- nvinfo : EIATTR_FRAME_SIZE
	.align		4
.L_19:
        /*000c*/ 	.byte	0x04, 0x11
        /*000e*/ 	.short	(.L_21 - .L_20)
	.align		4
.L_20:
        /*0010*/ 	.word	index@($__internal_2_$__cuda_sm10x_tcgen05_guardrail_trap_unallocated_columns_being_dealloced)
        /*0014*/ 	.word	0x00000000


	//----- nvinfo : EIATTR_FRAME_SIZE
	.align		4
.L_21:
        /*0018*/ 	.byte	0x04, 0x11
        /*001a*/ 	.short	(.L_23 - .L_22)
	.align		4
.L_22:
        /*001c*/ 	.word	index@($__internal_1_$__cuda_sm10x_tcgen05_guardrail_trap_phase_invalid_during_alloc)
        /*0020*/ 	.word	0x00000000


	//----- nvinfo : EIATTR_FRAME_SIZE
	.align		4
.L_23:
        /*0024*/ 	.byte	0x04, 0x11
        /*0026*/ 	.short	(.L_25 - .L_24)
	.align		4
.L_24:
        /*0028*/ 	.word	index@($__internal_0_$__cuda_sm10x_tcgen05_guardrail_trap_col_being_dealloced_not_returned_by_alloc)
        /*002c*/ 	.word	0x00000000


	//----- nvinfo : EIATTR_FRAME_SIZE
	.align		4
.L_25:
        /*0030*/ 	.byte	0x04, 0x11
        /*0032*/ 	.short	(.L_27 - .L_26)
	.align		4
.L_26:
        /*0034*/ 	.word	index@(_ZN7cutlass13device_kernelINS_4gemm6kernel13GemmUniversalIN4cute5tupleIJiiiiEEENS1_10collective13CollectiveMmaINS1_35MainloopSm100TmaUmmaWarpSpecializedILi8ELi2ELi4ENS5_IJNS4_1CILi2EEENSA_ILi1EEESC_EEEEENS5_IJNSA_ILi256EEENSA_ILi128EEENSA_ILi32EEEEEEfNS5_IJlSC_lEEEfSJ_NS4_8TiledMMAINS4_8MMA_AtomIJNS4_23SM100_MMA_TF32_2x1SM_SSINS_10tfloat32_tESN_fLi256ELi128ELNS4_4UMMA5MajorE0ELSP_0ELNSO_7ScaleInE0ELSQ_0EEEEEENS4_6LayoutINS5_IJSC_SC_SC_EEENS5_IJNSA_ILi0EEESV_SV_EEEEENS5_IJNS4_10UnderscoreESY_SY_EEEEENS4_18SM100_TMA_2SM_LOADENS4_14ComposedLayoutINS4_7SwizzleILi3ELi4ELi3EEENS4_18smem_ptr_flag_bitsILi32EEENST_INS5_IJNSA_ILi8EEESH_EEENS5_IJSH_SC_EEEEEEEvNS4_8identityES11_S1B_vS1C_EENS_8epilogue10collective18CollectiveEpilogueINS1E_23Sm100TmaWarpSpecializedILi4ELi2ELi16ELb1ELb0EEEJNS5_IJSG_SG_SH_EEENS5_IJNST_ISG_SC_EENST_INSA_ILi16EEESC_EEEEEfSJ_fSJ_NS1E_6fusion15FusionCallbacksIS1I_NS1O_17LinearCombinationIffffLNS_15FloatRoundStyleE2EEES1J_S1N_JEEENS4_5SM1004TMEM4LOAD26SM100_TMEM_LOAD_32dp32b16xENS4_13SM90_TMA_LOADENS12_INS13_ILi2ELi4ELi3EEES16_NST_INS5_IJS17_S1L_EEENS5_IJS1L_SC_EEEEEEENS4_39AutoVectorizingCopyWithAssumedAlignmentILi128EEENS4_14SM90_TMA_STOREES23_S25_S25_EEEvvEEEEvNT_6ParamsE)
        /*0038*/ 	.word	0x00000000


	//----- nvinfo : EIATTR_MIN_STACK_SIZE
	.align		4
.L_27:
        /*003c*/ 	.byte	0x04, 0x12
        /*003e*/ 	.short	(.L_29 - .L_28)
	.align		4
.L_28:
        /*0040*/ 	.word	index@(_ZN7cutlass13device_kernelINS_4gemm6kernel13GemmUniversalIN4cute5tupleIJiiiiEEENS1_10collective13CollectiveMmaINS1_35MainloopSm100TmaUmmaWarpSpecializedILi8ELi2ELi4ENS5_IJNS4_1CILi2EEENSA_ILi1EEESC_EEEEENS5_IJNSA_ILi256EEENSA_ILi128EEENSA_ILi32EEEEEEfNS5_IJlSC_lEEEfSJ_NS4_8TiledMMAINS4_8MMA_AtomIJNS4_23SM100_MMA_TF32_2x1SM_SSINS_10tfloat32_tESN_fLi256ELi128ELNS4_4UMMA5MajorE0ELSP_0ELNSO_7ScaleInE0ELSQ_0EEEEEENS4_6LayoutINS5_IJSC_SC_SC_EEENS5_IJNSA_ILi0EEESV_SV_EEEEENS5_IJNS4_10UnderscoreESY_SY_EEEEENS4_18SM100_TMA_2SM_LOADENS4_14ComposedLayoutINS4_7SwizzleILi3ELi4ELi3EEENS4_18smem_ptr_flag_bitsILi32EEENST_INS5_IJNSA_ILi8EEESH_EEENS5_IJSH_SC_EEEEEEEvNS4_8identityES11_S1B_vS1C_EENS_8epilogue10collective18CollectiveEpilogueINS1E_23Sm100TmaWarpSpecializedILi4ELi2ELi16ELb1ELb0EEEJNS5_IJSG_SG_SH_EEENS5_IJNST_ISG_SC_EENST_INSA_ILi16EEESC_EEEEEfSJ_fSJ_NS1E_6fusion15FusionCallbacksIS1I_NS1O_17LinearCombinationIffffLNS_15FloatRoundStyleE2EEES1J_S1N_JEEENS4_5SM1004TMEM4LOAD26SM100_TMEM_LOAD_32dp32b16xENS4_13SM90_TMA_LOADENS12_INS13_ILi2ELi4ELi3EEES16_NST_INS5_IJS17_S1L_EEENS5_IJS1L_SC_EEEEEEENS4_39AutoVectorizingCopyWithAssumedAlignmentILi128EEENS4_14SM90_TMA_STOREES23_S25_S25_EEEvvEEEEvNT_6ParamsE)
        /*0044*/ 	.word	0x00000000
.L_29:


//--------------------- .nv.compat                --------------------------
	.section	.nv.compat,"",@"SHT_CUDA_COMPAT_INFO"
	.align	4
        /*0000*/ 	.byte	0x02, 0x09, 0x01, 0x00, 0x02, 0x02, 0x02, 0x00, 0x02, 0x05, 0x05, 0x00, 0x03, 0x07, 0x01, 0x01
        /*0010*/ 	.byte	0x02, 0x03, 0x01, 0x00, 0x02, 0x06, 0x01, 0x00, 0x04, 0x0b, 0x08, 0x00, 0x09, 0x00, 0x00, 0x00
        /*0020*/ 	.byte	0x00, 0x00, 0x00, 0x00


//--------------------- .nv.info._ZN7cutlass13device_kernelINS_4gemm6kernel13GemmUniversalIN4cute5tupleIJiiiiEEENS1_10collective13CollectiveMmaINS1_35MainloopSm100TmaUmmaWarpSpecializedILi8ELi2ELi4ENS5_IJNS4_1CILi2EEENSA_ILi1EEESC_EEEEENS5_IJNSA_ILi256EEENSA_ILi128EEENSA_ILi32EEEEEEfNS5_IJlSC_lEEEfSJ_NS4_8TiledMMAINS4_8MMA_AtomIJNS4_23SM100_MMA_TF32_2x1SM_SSINS_10tfloat32_tESN_fLi256ELi128ELNS4_4UMMA5MajorE0ELSP_0ELNSO_7ScaleInE0ELSQ_0EEEEEENS4_6LayoutINS5_IJSC_SC_SC_EEENS5_IJNSA_ILi0EEESV_SV_EEEEENS5_IJNS4_10UnderscoreESY_SY_EEEEENS4_18SM100_TMA_2SM_LOADENS4_14ComposedLayoutINS4_7SwizzleILi3ELi4ELi3EEENS4_18smem_ptr_flag_bitsILi32EEENST_INS5_IJNSA_ILi8EEESH_EEENS5_IJSH_SC_EEEEEEEvNS4_8identityES11_S1B_vS1C_EENS_8epilogue10collective18CollectiveEpilogueINS1E_23Sm100TmaWarpSpecializedILi4ELi2ELi16ELb1ELb0EEEJNS5_IJSG_SG_SH_EEENS5_IJNST_ISG_SC_EENST_INSA_ILi16EEESC_EEEEEfSJ_fSJ_NS1E_6fusion15FusionCallbacksIS1I_NS1O_17LinearCombinationIffffLNS_15FloatRoundStyleE2EEES1J_S1N_JEEENS4_5SM1004TMEM4LOAD26SM100_TMEM_LOAD_32dp32b16xENS4_13SM90_TMA_LOADENS12_INS13_ILi2ELi4ELi3EEES16_NST_INS5_IJS17_S1L_EEENS5_IJS1L_SC_EEEEEEENS4_39AutoVectorizingCopyWithAssumedAlignmentILi128EEENS4_14SM90_TMA_STOREES23_S25_S25_EEEvvEEEEvNT_6ParamsE --------------------------
	.section	.nv.info._ZN7cutlass13device_kernelINS_4gemm6kernel13GemmUniversalIN4cute5tupleIJiiiiEEENS1_10collective13CollectiveMmaINS1_35MainloopSm100TmaUmmaWarpSpecializedILi8ELi2ELi4ENS5_IJNS4_1CILi2EEENSA_ILi1EEESC_EEEEENS5_IJNSA_ILi256EEENSA_ILi128EEENSA_ILi32EEEEEEfNS5_IJlSC_lEEEfSJ_NS4_8TiledMMAINS4_8MMA_AtomIJNS4_23SM100_MMA_TF32_2x1SM_SSINS_10tfloat32_tESN_fLi256ELi128ELNS4_4UMMA5MajorE0ELSP_0ELNSO_7ScaleInE0ELSQ_0EEEEEENS4_6LayoutINS5_IJSC_SC_SC_EEENS5_IJNSA_ILi0EEESV_SV_EEEEENS5_IJNS4_10UnderscoreESY_SY_EEEEENS4_18SM100_TMA_2SM_LOADENS4_14ComposedLayoutINS4_7SwizzleILi3ELi4ELi3EEENS4_18smem_ptr_flag_bitsILi32EEENST_INS5_IJNSA_ILi8EEESH_EEENS5_IJSH_SC_EEEEEEEvNS4_8identityES11_S1B_vS1C_EENS_8epilogue10collective18CollectiveEpilogueINS1E_23Sm100TmaWarpSpecializedILi4ELi2ELi16ELb1ELb0EEEJNS5_IJSG_SG_SH_EEENS5_IJNST_ISG_SC_EENST_INSA_ILi16EEESC_EEEEEfSJ_fSJ_NS1E_6fusion15FusionCallbacksIS1I_NS1O_17LinearCombinationIffffLNS_15FloatRoundStyleE2EEES1J_S1N_JEEENS4_5SM1004TMEM4LOAD26SM100_TMEM_LOAD_32dp32b16xENS4_13SM90_TMA_LOADENS12_INS13_ILi2ELi4ELi3EEES16_NST_INS5_IJS17_S1L_EEENS5_IJS1L_SC_EEEEEEENS4_39AutoVectorizingCopyWithAssumedAlignmentILi128EEENS4_14SM90_TMA_STOREES23_S25_S25_EEEvvEEEEvNT_6ParamsE,"",@"SHT_CUDA_INFO"
	.sectionflags	@""
	.align	4


	//----- nvinfo : EIATTR_CUDA_API_VERSION
	.align		4
        /*0000*/ 	.byte	0x04, 0x37
        /*0002*/ 	.short	(.L_31 - .L_30)
.L_30:
        /*0004*/ 	.word	0x00000082


	//----- nvinfo : EIATTR_KPARAM_INFO
	.align		4
.L_31:
        /*0008*/ 	.byte	0x04, 0x17
        /*000a*/ 	.short	(.L_33 - .L_32)
.L_32:
        /*000c*/ 	.word	0x00000000
        /*0010*/ 	.short	0x0000
        /*0012*/ 	.short	0x0000
        /*0014*/ 	.byte	0x00, 0xf0, 0x01, 0x20


	//----- nvinfo : EIATTR_AT_ENTRY_FRAGMENTS
	.align		4
.L_33:
        /*0018*/ 	.byte	0x04, 0x4f
        /*001a*/ 	.short	(.L_35 - .L_34)


	//   ....[0]....
.L_34:
        /*001c*/ 	.word	0x00000007


	//----- nvinfo : EIATTR_RESERVED_SMEM_USED
	.align		4
.L_35:
        /*0020*/ 	.byte	0x01, 0x41
	.zero		2


	//----- nvinfo : EIATTR_SPARSE_MMA_MASK
	.align		4
        /*0024*/ 	.byte	0x03, 0x50
        /*0026*/ 	.short	0x0000


	//----- nvinfo : EIATTR_TCGEN05_2CTA_USED
	.align		4
        /*0028*/ 	.byte	0x01, 0x52
	.zero		2


	//----- nvinfo : EIATTR_MAXREG_COUNT
	.align		4
        /*002c*/ 	.byte	0x03, 0x1b
        /*002e*/ 	.short	0x00ff


	//----- nvinfo : EIATTR_NUM_BARRIERS
	.align		4
        /*0030*/ 	.byte	0x02, 0x4c
        /*0032*/ 	.byte	0x07
	.zero		1


	//----- nvinfo : EIATTR_EXTERNS
	.align		4
        /*0034*/ 	.byte	0x04, 0x0f
        /*0036*/ 	.short	(.L_37 - .L_36)


	//   ....[0]....
	.align		4
.L_36:
        /*0038*/ 	.word	index@(__assertfail)


	//----- nvinfo : EIATTR_MERCURY_ISA_VERSION
	.align		4
.L_37:
        /*003c*/ 	.byte	0x03, 0x5f
        /*003e*/ 	.short	0x0101


	//----- nvinfo : EIATTR_INT_WARP_WIDE_INSTR_OFFSETS
	.align		4
        /*0040*/ 	.byte	0x04, 0x31
        /*0042*/ 	.short	(.L_39 - .L_38)


	//   ....[0]....
.L_38:
        /*0044*/ 	.word	0x00000d90


	//   ....[1]....
        /*0048*/ 	.word	0x00000e30


	//   ....[2]....
        /*004c*/ 	.word	0x00002190


	//   ....[3]....
        /*0050*/ 	.word	0x000042a0


	//   ....[4]....
        /*0054*/ 	.word	0x000042d0


	//   ....[5]....
        /*0058*/ 	.word	0x00004320


	//   ....[6]....
        /*005c*/ 	.word	0x00004c20


	//   ....[7]....
        /*0060*/ 	.word	0x00004c80


	//   ....[8]....
        /*0064*/ 	.word	0x00004d70


	//   ....[9]....
        /*0068*/ 	.word	0x00004de0


	//   ....[10]....
        /*006c*/ 	.word	0x00004ed0


	//   ....[11]....
        /*0070*/ 	.word	0x00004f40


	//   ....[12]....
        /*0074*/ 	.word	0x00005040


	//   ....[13]....
        /*0078*/ 	.word	0x000050c0


	//   ....[14]....
        /*007c*/ 	.word	0x000051c0


	//   ....[15]....
        /*0080*/ 	.word	0x00005290


	//   ....[16]....
        /*0084*/ 	.word	0x00005330


	//   ....[17]....
        /*0088*/ 	.word	0x00005400


	//   ....[18]....
        /*008c*/ 	.word	0x000054b0


	//   ....[19]....
        /*0090*/ 	.word	0x00005590


	//   ....[20]....
        /*0094*/ 	.word	0x00005710


	//   ....[21]....
        /*0098*/ 	.word	0x00005860


	//----- nvinfo : EIATTR_COOP_GROUP_MASK_REGIDS
	.align		4
.L_39:
        /*009c*/ 	.byte	0x04, 0x29
        /*009e*/ 	.short	(.L_41 - .L_40)


	//   ....[0]....
.L_40:
        /*00a0*/ 	.word	0xffffffff


	//   ....[1]....
        /*00a4*/ 	.word	0xffffffff


	//   ....[2]....
        /*00a8*/ 	.word	0xffffffff


	//   ....[3]....
        /*00ac*/ 	.word	0xffffffff


	//   ....[4]....
        /*00b0*/ 	.word	0xffffffff


	//   ....[5]....
        /*00b4*/ 	.word	0xffffffff


	//   ....[6]....
        /*00b8*/ 	.word	0xffffffff


	//   ....[7]....
        /*00bc*/ 	.word	0xffffffff


	//   ....[8]....
        /*00c0*/ 	.word	0xffffffff


	//   ....[9]....
        /*00c4*/ 	.word	0xffffffff


	//   ....[10]....
        /*00c8*/ 	.word	0xffffffff


	//   ....[11]....
        /*00cc*/ 	.word	0xffffffff


	//   ....[12]....
        /*00d0*/ 	.word	0xffffffff


	//   ....[13]....
        /*00d4*/ 	.word	0xffffffff


	//----- nvinfo : EIATTR_COOP_GROUP_INSTR_OFFSETS
	.align		4
.L_41:
        /*00d8*/ 	.byte	0x04, 0x28
        /*00da*/ 	.short	(.L_43 - .L_42)


	//   ....[0]....
.L_42:
        /*00dc*/ 	.word	0x000000c0


	//   ....[1]....
        /*00e0*/ 	.word	0x00000500


	//   ....[2]....
        /*00e4*/ 	.word	0x00000700


	//   ....[3]....
        /*00e8*/ 	.word	0x00000890


	//   ....[4]....
        /*00ec*/ 	.word	0x00000980


	//   ....[5]....
        /*00f0*/ 	.word	0x00000ae0


	//   ....[6]....
        /*00f4*/ 	.word	0x00000c70


	//   ....[7]....
        /*00f8*/ 	.word	0x00000eb0


	//   ....[8]....
        /*00fc*/ 	.word	0x00002070


	//   ....[9]....
        /*0100*/ 	.word	0x00003090


	//   ....[10]....
        /*0104*/ 	.word	0x00003560


	//   ....[11]....
        /*0108*/ 	.word	0x00003590


	//   ....[12]....
        /*010c*/ 	.word	0x000041b0


	//   ....[13]....
        /*0110*/ 	.word	0x000043c0


	//----- nvinfo : EIATTR_VRC_CTA_INIT_COUNT
	.align		4
.L_43:
        /*0114*/ 	.byte	0x02, 0x4a
        /*0116*/ 	.byte	0x80
	.zero		1


	//----- nvinfo : EIATTR_SYSCALL_OFFSETS
	.align		4
        /*0118*/ 	.byte	0x04, 0x46
        /*011a*/ 	.short	(.L_45 - .L_44)


	//   ....[0]....
.L_44:
        /*011c*/ 	.word	0x000062d0


	//   ....[1]....
        /*0120*/ 	.word	0x000063c0


	//   ....[2]....
        /*0124*/ 	.word	0x00006b20


	//   ....[3]....
        /*0128*/ 	.word	0x000072a0


	//   ....[4]....
        /*012c*/ 	.word	0x000079f0


	//   ....[5]....
        /*0130*/ 	.word	0x00008190


	//   ....[6]....
        /*0134*/ 	.word	0x00008930


	//   ....[7]....
        /*0138*/ 	.word	0x00009100


	//   ....[8]....
        /*013c*/ 	.word	0x000098a0


	//   ....[9]....
        /*0140*/ 	.word	0x00009ff0


	//----- nvinfo : EIATTR_MBARRIER_INSTR_OFFSETS
	.align		4
.L_45:
        /*0144*/ 	.byte	0x04, 0x39
        /*0146*/ 	.short	(.L_47 - .L_46)


	//   ....[0]....
.L_46:
        /*0148*/ 	.word	0x000005f0
        /*014c*/ 	.word	0x000000ff
        /*0150*/ 	.word	0x00000000
        /*0154*/ 	.short	0x0100
        /*0156*/ 	.byte	0x08
	.zero		1


	//   ....[1]....
        /*0158*/ 	.word	0x00000600
        /*015c*/ 	.word	0x000000ff
        /*0160*/ 	.word	0x00000040
        /*0164*/ 	.short	0x0100
        /*0166*/ 	.byte	0x08
	.zero		1


	//   ....[2]....
        /*0168*/ 	.word	0x00000610
        /*016c*/ 	.word	0x000000ff
        /*0170*/ 	.word	0x00000008
        /*0174*/ 	.short	0x0100
        /*0176*/ 	.byte	0x08
	.zero		1


	//   ....[3]....
        /*0178*/ 	.word	0x00000620
        /*017c*/ 	.word	0x000000ff
        /*0180*/ 	.word	0x00000048
        /*0184*/ 	.short	0x0100
        /*0186*/ 	.byte	0x08
	.zero		1


	//   ....[4]....
        /*0188*/ 	.word	0x00000630
        /*018c*/ 	.word	0x000000ff
        /*0190*/ 	.word	0x00000010
        /*0194*/ 	.short	0x0100
        /*0196*/ 	.byte	0x08
	.zero		1


	//   ....[5]....
        /*0198*/ 	.word	0x00000640
        /*019c*/ 	.word	0x000000ff
        /*01a0*/ 	.word	0x00000050
        /*01a4*/ 	.short	0x0100
        /*01a6*/ 	.byte	0x08
	.zero		1


	//   ....[6]....
        /*01a8*/ 	.word	0x00000650
        /*01ac*/ 	.word	0x000000ff
        /*01b0*/ 	.word	0x00000018
        /*01b4*/ 	.short	0x0100
        /*01b6*/ 	.byte	0x08
	.zero		1


	//   ....[7]....
        /*01b8*/ 	.word	0x00000660
        /*01bc*/ 	.word	0x000000ff
        /*01c0*/ 	.word	0x00000058
        /*01c4*/ 	.short	0x0100
        /*01c6*/ 	.byte	0x08
	.zero		1


	//   ....[8]....
        /*01c8*/ 	.word	0x00000670
        /*01cc*/ 	.word	0x000000ff
        /*01d0*/ 	.word	0x00000020
        /*01d4*/ 	.short	0x0100
        /*01d6*/ 	.byte	0x08
	.zero		1


	//   ....[9]....
        /*01d8*/ 	.word	0x00000680
        /*01dc*/ 	.word	0x000000ff
        /*01e0*/ 	.word	0x00000060
        /*01e4*/ 	.short	0x0100
        /*01e6*/ 	.byte	0x08
	.zero		1


	//   ....[10]....
        /*01e8*/ 	.word	0x00000690
        /*01ec*/ 	.word	0x000000ff
        /*01f0*/ 	.word	0x00000028
        /*01f4*/ 	.short	0x0100
        /*01f6*/ 	.byte	0x08
	.zero		1


	//   ....[11]....
        /*01f8*/ 	.word	0x000006a0
        /*01fc*/ 	.word	0x000000ff
        /*0200*/ 	.word	0x00000068
        /*0204*/ 	.short	0x0100
        /*0206*/ 	.byte	0x08
	.zero		1


	//   ....[12]....
        /*0208*/ 	.word	0x000006b0
        /*020c*/ 	.word	0x000000ff
        /*0210*/ 	.word	0x00000030
        /*0214*/ 	.short	0x0100
        /*0216*/ 	.byte	0x08
	.zero		1


	//   ....[13]....
        /*0218*/ 	.word	0x000006c0
        /*021c*/ 	.word	0x000000ff
        /*0220*/ 	.word	0x00000070
        /*0224*/ 	.short	0x0100
        /*0226*/ 	.byte	0x08
	.zero		1


	//   ....[14]....
        /*0228*/ 	.word	0x000006d0
        /*022c*/ 	.word	0x000000ff
        /*0230*/ 	.word	0x00000038
        /*0234*/ 	.short	0x0100
        /*0236*/ 	.byte	0x08
	.zero		1


	//   ....[15]....
        /*0238*/ 	.word	0x000006e0
        /*023c*/ 	.word	0x000000ff
        /*0240*/ 	.word	0x00000078
        /*0244*/ 	.short	0x0100
        /*0246*/ 	.byte	0x08
	.zero		1


	//   ....[16]....
        /*0248*/ 	.word	0x00000800
        /*024c*/ 	.word	0x000000ff
        /*0250*/ 	.word	0x00000080
        /*0254*/ 	.short	0x0100
        /*0256*/ 	.byte	0x09
	.zero		1


	//   ....[17]....
        /*0258*/ 	.word	0x00000810
        /*025c*/ 	.word	0x000000ff
        /*0260*/ 	.word	0x000000a0
        /*0264*/ 	.short	0x0100
        /*0266*/ 	.byte	0x09
	.zero		1


	//   ....[18]....
        /*0268*/ 	.word	0x00000820
        /*026c*/ 	.word	0x000000ff
        /*0270*/ 	.word	0x00000088
        /*0274*/ 	.short	0x0100
        /*0276*/ 	.byte	0x09
	.zero		1


	//   ....[19]....
        /*0278*/ 	.word	0x00000830
        /*027c*/ 	.word	0x000000ff
        /*0280*/ 	.word	0x000000a8
        /*0284*/ 	.short	0x0100
        /*0286*/ 	.byte	0x09
	.zero		1


	//   ....[20]....
        /*0288*/ 	.word	0x00000840
        /*028c*/ 	.word	0x000000ff
        /*0290*/ 	.word	0x00000090
        /*0294*/ 	.short	0x0100
        /*0296*/ 	.byte	0x09
	.zero		1


	//   ....[21]....
        /*0298*/ 	.word	0x00000850
        /*029c*/ 	.word	0x000000ff
        /*02a0*/ 	.word	0x000000b0
        /*02a4*/ 	.short	0x0100
        /*02a6*/ 	.byte	0x09
	.zero		1


	//   ....[22]....
        /*02a8*/ 	.word	0x00000860
        /*02ac*/ 	.word	0x000000ff
        /*02b0*/ 	.word	0x00000098
        /*02b4*/ 	.short	0x0100
        /*02b6*/ 	.byte	0x09
	.zero		1


	//   ....[23]....
        /*02b8*/ 	.word	0x00000870
        /*02bc*/ 	.word	0x000000ff
        /*02c0*/ 	.word	0x000000b8
        /*02c4*/ 	.short	0x0100
        /*02c6*/ 	.byte	0x09
	.zero		1


	//   ....[24]....
        /*02c8*/ 	.word	0x00000950
        /*02cc*/ 	.word	0x000000ff
        /*02d0*/ 	.word	0x000000c0
        /*02d4*/ 	.short	0x0100
        /*02d6*/ 	.byte	0x08
	.zero		1


	//   ....[25]....
        /*02d8*/ 	.word	0x00000960
        /*02dc*/ 	.word	0x000000ff
        /*02e0*/ 	.word	0x000000c8
        /*02e4*/ 	.short	0x0100
        /*02e6*/ 	.byte	0x08
	.zero		1


	//   ....[26]....
        /*02e8*/ 	.word	0x00000a90
        /*02ec*/ 	.word	0x000000ff
        /*02f0*/ 	.word	0x000000d0
        /*02f4*/ 	.short	0x0100
        /*02f6*/ 	.byte	0x08
	.zero		1


	//   ....[27]....
        /*02f8*/ 	.word	0x00000aa0
        /*02fc*/ 	.word	0x000000ff
        /*0300*/ 	.word	0x000000e0
        /*0304*/ 	.short	0x0100
        /*0306*/ 	.byte	0x08
	.zero		1


	//   ....[28]....
        /*0308*/ 	.word	0x00000ab0
        /*030c*/ 	.word	0x000000ff
        /*0310*/ 	.word	0x000000d8
        /*0314*/ 	.short	0x0100
        /*0316*/ 	.byte	0x08
	.zero		1


	//   ....[29]....
        /*0318*/ 	.word	0x00000ac0
        /*031c*/ 	.word	0x000000ff
        /*0320*/ 	.word	0x000000e8
        /*0324*/ 	.short	0x0100
        /*0326*/ 	.byte	0x08
	.zero		1


	//   ....[30]....
        /*0328*/ 	.word	0x00000be0
        /*032c*/ 	.word	0x000000ff
        /*0330*/ 	.word	0x000000f0
        /*0334*/ 	.short	0x0100
        /*0336*/ 	.byte	0x09
	.zero		1


	//   ....[31]....
        /*0338*/ 	.word	0x00000bf0
        /*033c*/ 	.word	0x000000ff
        /*0340*/ 	.word	0x00000110
        /*0344*/ 	.short	0x0100
        /*0346*/ 	.byte	0x09
	.zero		1


	//   ....[32]....
        /*0348*/ 	.word	0x00000c00
        /*034c*/ 	.word	0x000000ff
        /*0350*/ 	.word	0x000000f8
        /*0354*/ 	.short	0x0100
        /*0356*/ 	.byte	0x09
	.zero		1


	//   ....[33]....
        /*0358*/ 	.word	0x00000c10
        /*035c*/ 	.word	0x000000ff
        /*0360*/ 	.word	0x00000118
        /*0364*/ 	.short	0x0100
        /*0366*/ 	.byte	0x09
	.zero		1


	//   ....[34]....
        /*0368*/ 	.word	0x00000c20
        /*036c*/ 	.word	0x000000ff
        /*0370*/ 	.word	0x00000100
        /*0374*/ 	.short	0x0100
        /*0376*/ 	.byte	0x09
	.zero		1


	//   ....[35]....
        /*0378*/ 	.word	0x00000c30
        /*037c*/ 	.word	0x000000ff
        /*0380*/ 	.word	0x00000120
        /*0384*/ 	.short	0x0100
        /*0386*/ 	.byte	0x09
	.zero		1


	//   ....[36]....
        /*0388*/ 	.word	0x00000c40
        /*038c*/ 	.word	0x000000ff
        /*0390*/ 	.word	0x00000108
        /*0394*/ 	.short	0x0100
        /*0396*/ 	.byte	0x09
	.zero		1


	//   ....[37]....
        /*0398*/ 	.word	0x00000c50
        /*039c*/ 	.word	0x000000ff
        /*03a0*/ 	.word	0x00000128
        /*03a4*/ 	.short	0x0100
        /*03a6*/ 	.byte	0x09
	.zero		1


	//   ....[38]....
        /*03a8*/ 	.word	0x00000d40
        /*03ac*/ 	.word	0x000000ff
        /*03b0*/ 	.word	0x00000130
        /*03b4*/ 	.short	0x0100
        /*03b6*/ 	.byte	0x08
	.zero		1


	//   ....[39]....
        /*03b8*/ 	.word	0x00000d50
        /*03bc*/ 	.word	0x000000ff
        /*03c0*/ 	.word	0x00000140
        /*03c4*/ 	.short	0x0100
        /*03c6*/ 	.byte	0x08
	.zero		1


	//   ....[40]....
        /*03c8*/ 	.word	0x00000d60
        /*03cc*/ 	.word	0x000000ff
        /*03d0*/ 	.word	0x00000138
        /*03d4*/ 	.short	0x0100
        /*03d6*/ 	.byte	0x08
	.zero		1


	//   ....[41]....
        /*03d8*/ 	.word	0x00000d70
        /*03dc*/ 	.word	0x000000ff
        /*03e0*/ 	.word	0x00000148
        /*03e4*/ 	.short	0x0100
        /*03e6*/ 	.byte	0x08
	.zero		1


	//   ....[42]....
        /*03e8*/ 	.word	0x00000e60
        /*03ec*/ 	.word	0x000000ff
        /*03f0*/ 	.word	0x00000150
        /*03f4*/ 	.short	0x0100
        /*03f6*/ 	.byte	0x07
	.zero		1


	//   ....[43]....
        /*03f8*/ 	.word	0x00001870
        /*03fc*/ 	.word	0x00000002
        /*0400*/ 	.word	0x00000140
        /*0404*/ 	.short	0x010a
        /*0406*/ 	.byte	0xff
	.zero		1


	//   ....[44]....
        /*0408*/ 	.word	0x000018a0
        /*040c*/ 	.word	0x00000002
        /*0410*/ 	.word	0x00000130
        /*0414*/ 	.short	0x0101
        /*0416*/ 	.byte	0xff
	.zero		1


	//   ....[45]....
        /*0418*/ 	.word	0x00001970
        /*041c*/ 	.word	0x000000ff
        /*0420*/ 	.word	0x00000040
        /*0424*/ 	.short	0x010a
        /*0426*/ 	.byte	0x08
	.zero		1


	//   ....[46]....
        /*0428*/ 	.word	0x00001a70
        /*042c*/ 	.word	0x000000ff
        /*0430*/ 	.word	0x00000040
        /*0434*/ 	.short	0x010a
        /*0436*/ 	.byte	0x21
	.zero		1


	//   ....[47]....
        /*0438*/ 	.word	0x00001c20
        /*043c*/ 	.word	0x000000ff
        /*0440*/ 	.word	0x00000040
        /*0444*/ 	.short	0x010a
        /*0446*/ 	.byte	0x08
	.zero		1


	//   ....[48]....
        /*0448*/ 	.word	0x00001d20
        /*044c*/ 	.word	0x000000ff
        /*0450*/ 	.word	0x000000c8
        /*0454*/ 	.short	0x0101
        /*0456*/ 	.byte	0x06
	.zero		1


	//   ....[49]....
        /*0458*/ 	.word	0x00001d40
        /*045c*/ 	.word	0x000000ff
        /*0460*/ 	.word	0x00000040
        /*0464*/ 	.short	0x010a
        /*0466*/ 	.byte	0x08
	.zero		1


	//   ....[50]....
        /*0468*/ 	.word	0x00001dc0
        /*046c*/ 	.word	0x000000ff
        /*0470*/ 	.word	0x00000040
        /*0474*/ 	.short	0x010a
        /*0476*/ 	.byte	0x11
	.zero		1


	//   ....[51]....
        /*0478*/ 	.word	0x00001f50
        /*047c*/ 	.word	0x000000ff
        /*0480*/ 	.word	0x00000040
        /*0484*/ 	.short	0x010a
        /*0486*/ 	.byte	0x08
	.zero		1


	//   ....[52]....
        /*0488*/ 	.word	0x000020a0
        /*048c*/ 	.word	0x00000002
        /*0490*/ 	.word	0x000000d0
        /*0494*/ 	.short	0x010a
        /*0496*/ 	.byte	0xff
	.zero		1


	//   ....[53]....
        /*0498*/ 	.word	0x00002160
        /*049c*/ 	.word	0x00000002
        /*04a0*/ 	.word	0x00000000
        /*04a4*/ 	.short	0x0101
        /*04a6*/ 	.byte	0xff
	.zero		1


	//   ....[54]....
        /*04a8*/ 	.word	0x000026c0
        /*04ac*/ 	.word	0x000000ff
        /*04b0*/ 	.word	0x00000000
        /*04b4*/ 	.short	0x010a
        /*04b6*/ 	.byte	0x04
	.zero		1


	//   ....[55]....
        /*04b8*/ 	.word	0x00002750
        /*04bc*/ 	.word	0x000000ff
        /*04c0*/ 	.word	0x00000000
        /*04c4*/ 	.short	0x010a
        /*04c6*/ 	.byte	0x04
	.zero		1


	//   ....[56]....
        /*04c8*/ 	.word	0x000027e0
        /*04cc*/ 	.word	0x000000ff
        /*04d0*/ 	.word	0x00000000
        /*04d4*/ 	.short	0x010a
        /*04d6*/ 	.byte	0x04
	.zero		1


	//   ....[57]....
        /*04d8*/ 	.word	0x00002870
        /*04dc*/ 	.word	0x000000ff
        /*04e0*/ 	.word	0x00000000
        /*04e4*/ 	.short	0x010a
        /*04e6*/ 	.byte	0x04
	.zero		1


	//   ....[58]....
        /*04e8*/ 	.word	0x00002900
        /*04ec*/ 	.word	0x000000ff
        /*04f0*/ 	.word	0x00000000
        /*04f4*/ 	.short	0x010a
        /*04f6*/ 	.byte	0x04
	.zero		1


	//   ....[59]....
        /*04f8*/ 	.word	0x00002990
        /*04fc*/ 	.word	0x000000ff
        /*0500*/ 	.word	0x00000000
        /*0504*/ 	.short	0x010a
        /*0506*/ 	.byte	0x04
	.zero		1


	//   ....[60]....
        /*0508*/ 	.word	0x00002a20
        /*050c*/ 	.word	0x000000ff
        /*0510*/ 	.word	0x00000000
        /*0514*/ 	.short	0x010a
        /*0516*/ 	.byte	0x04
	.zero		1


	//   ....[61]....
        /*0518*/ 	.word	0x00002ac0
        /*051c*/ 	.word	0x00000000
        /*0520*/ 	.word	0x00000000
        /*0524*/ 	.short	0x010a
        /*0526*/ 	.byte	0xff
	.zero		1


	//   ....[62]....
        /*0528*/ 	.word	0x00002bf0
        /*052c*/ 	.word	0x00000000
        /*0530*/ 	.word	0x00000130
        /*0534*/ 	.short	0x010a
        /*0536*/ 	.byte	0xff
	.zero		1


	//   ....[63]....
        /*0538*/ 	.word	0x00002c60
        /*053c*/ 	.word	0x00000000
        /*0540*/ 	.word	0x00000000
        /*0544*/ 	.short	0x0101
        /*0546*/ 	.byte	0xff
	.zero		1


	//   ....[64]....
        /*0548*/ 	.word	0x00002c80
        /*054c*/ 	.word	0x000000ff
        /*0550*/ 	.word	0x000000e0
        /*0554*/ 	.short	0x010a
        /*0556*/ 	.byte	0x05
	.zero		1


	//   ....[65]....
        /*0558*/ 	.word	0x00002da0
        /*055c*/ 	.word	0x00000000
        /*0560*/ 	.word	0x000000d0
        /*0564*/ 	.short	0x010a
        /*0566*/ 	.byte	0xff
	.zero		1


	//   ....[66]....
        /*0568*/ 	.word	0x00002ea0
        /*056c*/ 	.word	0x00000000
        /*0570*/ 	.word	0x00000000
        /*0574*/ 	.short	0x0101
        /*0576*/ 	.byte	0xff
	.zero		1


	//   ....[67]....
        /*0578*/ 	.word	0x00002f30
        /*057c*/ 	.word	0x000000ff
        /*0580*/ 	.word	0x000000e0
        /*0584*/ 	.short	0x0106
        /*0586*/ 	.byte	0x05
	.zero		1


	//   ....[68]....
        /*0588*/ 	.word	0x00002f50
        /*058c*/ 	.word	0x000000ff
        /*0590*/ 	.word	0x000000e0
        /*0594*/ 	.short	0x010a
        /*0596*/ 	.byte	0x05
	.zero		1


	//   ....[69]....
        /*0598*/ 	.word	0x00002fe0
        /*059c*/ 	.word	0x000000ff
        /*05a0*/ 	.word	0x000000e0
        /*05a4*/ 	.short	0x0106
        /*05a6*/ 	.byte	0x04
	.zero		1


	//   ....[70]....
        /*05a8*/ 	.word	0x00003020
        /*05ac*/ 	.word	0x00000000
        /*05b0*/ 	.word	0x000000e0
        /*05b4*/ 	.short	0x010a
        /*05b6*/ 	.byte	0xff
	.zero		1


	//   ....[71]....
        /*05b8*/ 	.word	0x00003260
        /*05bc*/ 	.word	0x000000ff
        /*05c0*/ 	.word	0x00000008
        /*05c4*/ 	.short	0x010a
        /*05c6*/ 	.byte	0x06
	.zero		1


	//   ....[72]....
        /*05c8*/ 	.word	0x00003280
        /*05cc*/ 	.word	0x000000ff
        /*05d0*/ 	.word	0x00000008
        /*05d4*/ 	.short	0x010a
        /*05d6*/ 	.byte	0x06
	.zero		1


	//   ....[73]....
        /*05d8*/ 	.word	0x00003410
        /*05dc*/ 	.word	0x000000ff
        /*05e0*/ 	.word	0x00000008
        /*05e4*/ 	.short	0x010a
        /*05e6*/ 	.byte	0x06
	.zero		1


	//   ....[74]....
        /*05e8*/ 	.word	0x00003430
        /*05ec*/ 	.word	0x000000ff
        /*05f0*/ 	.word	0x00000008
        /*05f4*/ 	.short	0x010a
        /*05f6*/ 	.byte	0x06
	.zero		1


	//   ....[75]....
        /*05f8*/ 	.word	0x000034f0
        /*05fc*/ 	.word	0x000000ff
        /*0600*/ 	.word	0x00000000
        /*0604*/ 	.short	0x0101
        /*0606*/ 	.byte	0x07
	.zero		1


	//   ....[76]....
        /*0608*/ 	.word	0x00003830
        /*060c*/ 	.word	0x00000000
        /*0610*/ 	.word	0x000000d0
        /*0614*/ 	.short	0x010a
        /*0616*/ 	.byte	0xff
	.zero		1


	//   ....[77]....
        /*0618*/ 	.word	0x000038f0
        /*061c*/ 	.word	0x00000000
        /*0620*/ 	.word	0x00000000
        /*0624*/ 	.short	0x0101
        /*0626*/ 	.byte	0xff
	.zero		1


	//   ....[78]....
        /*0628*/ 	.word	0x000039b0
        /*062c*/ 	.word	0x000000ff
        /*0630*/ 	.word	0x00000000
        /*0634*/ 	.short	0x010a
        /*0636*/ 	.byte	0x08
	.zero		1


	//   ....[79]....
        /*0638*/ 	.word	0x000039c0
        /*063c*/ 	.word	0x000000ff
        /*0640*/ 	.word	0x00000110
        /*0644*/ 	.short	0x010a
        /*0646*/ 	.byte	0x09
	.zero		1


	//   ....[80]....
        /*0648*/ 	.word	0x00003a70
        /*064c*/ 	.word	0x000000ff
        /*0650*/ 	.word	0x00000000
        /*0654*/ 	.short	0x010a
        /*0656*/ 	.byte	0x08
	.zero		1


	//   ....[81]....
        /*0658*/ 	.word	0x00003ba0
        /*065c*/ 	.word	0x000000ff
        /*0660*/ 	.word	0x00000000
        /*0664*/ 	.short	0x010a
        /*0666*/ 	.byte	0x1e
	.zero		1


	//   ....[82]....
        /*0668*/ 	.word	0x00003ea0
        /*066c*/ 	.word	0x000000ff
        /*0670*/ 	.word	0x00000000
        /*0674*/ 	.short	0x010a
        /*0676*/ 	.byte	0x08
	.zero		1


	//   ....[83]....
        /*0678*/ 	.word	0x00003f30
        /*067c*/ 	.word	0x000000ff
        /*0680*/ 	.word	0x00000000
        /*0684*/ 	.short	0x010a
        /*0686*/ 	.byte	0x08
	.zero		1


	//   ....[84]....
        /*0688*/ 	.word	0x00003fc0
        /*068c*/ 	.word	0x000000ff
        /*0690*/ 	.word	0x00000000
        /*0694*/ 	.short	0x010a
        /*0696*/ 	.byte	0x08
	.zero		1


	//   ....[85]....
        /*0698*/ 	.word	0x00004060
        /*069c*/ 	.word	0x00000000
        /*06a0*/ 	.word	0x00000000
        /*06a4*/ 	.short	0x010a
        /*06a6*/ 	.byte	0xff
	.zero		1


	//   ....[86]....
        /*06a8*/ 	.word	0x000040a0
        /*06ac*/ 	.word	0x00000000
        /*06b0*/ 	.word	0x00000000
        /*06b4*/ 	.short	0x010a
        /*06b6*/ 	.byte	0xff
	.zero		1


	//   ....[87]....
        /*06b8*/ 	.word	0x00004110
        /*06bc*/ 	.word	0x000000ff
        /*06c0*/ 	.word	0x00000000
        /*06c4*/ 	.short	0x0101
        /*06c6*/ 	.byte	0x05
	.zero		1


	//   ....[88]....
        /*06c8*/ 	.word	0x00004150
        /*06cc*/ 	.word	0x000000ff
        /*06d0*/ 	.word	0x00000150
        /*06d4*/ 	.short	0x010a
        /*06d6*/ 	.byte	0x07
	.zero		1


	//   ....[89]....
        /*06d8*/ 	.word	0x000041a0
        /*06dc*/ 	.word	0x000000ff
        /*06e0*/ 	.word	0x00000000
        /*06e4*/ 	.short	0x0101
        /*06e6*/ 	.byte	0x05
	.zero		1


	//   ....[90]....
        /*06e8*/ 	.word	0x000045c0
        /*06ec*/ 	.word	0x00000000
        /*06f0*/ 	.word	0x000000d0
        /*06f4*/ 	.short	0x010a
        /*06f6*/ 	.byte	0xff
	.zero		1


	//   ....[91]....
        /*06f8*/ 	.word	0x00004680
        /*06fc*/ 	.word	0x00000000
        /*0700*/ 	.word	0x00000000
        /*0704*/ 	.short	0x0101
        /*0706*/ 	.byte	0xff
	.zero		1


	//   ....[92]....
        /*0708*/ 	.word	0x000049a0
        /*070c*/ 	.word	0x000000ff
        /*0710*/ 	.word	0x000000c8
        /*0714*/ 	.short	0x010a
        /*0716*/ 	.byte	0x07
	.zero		1


	//   ....[93]....
        /*0718*/ 	.word	0x00004ba0
        /*071c*/ 	.word	0x000000ff
        /*0720*/ 	.word	0x000000a0
        /*0724*/ 	.short	0x010a
        /*0726*/ 	.byte	0x07
	.zero		1


	//   ....[94]....
        /*0728*/ 	.word	0x00004d20
        /*072c*/ 	.word	0x000000ff
        /*0730*/ 	.word	0x00000080
        /*0734*/ 	.short	0x010b
        /*0736*/ 	.byte	0x07
	.zero		1


	//   ....[95]....
        /*0738*/ 	.word	0x00004d30
        /*073c*/ 	.word	0x000000ff
        /*0740*/ 	.word	0x00000000
        /*0744*/ 	.short	0x0101
        /*0746*/ 	.byte	0x15
	.zero		1


	//   ....[96]....
        /*0748*/ 	.word	0x00004d40
        /*074c*/ 	.word	0x000000ff
        /*0750*/ 	.word	0x000000a8
        /*0754*/ 	.short	0x010a
        /*0756*/ 	.byte	0x07
	.zero		1


	//   ....[97]....
        /*0758*/ 	.word	0x00004e80
        /*075c*/ 	.word	0x000000ff
        /*0760*/ 	.word	0x00000088
        /*0764*/ 	.short	0x010b
        /*0766*/ 	.byte	0x07
	.zero		1


	//   ....[98]....
        /*0768*/ 	.word	0x00004e90
        /*076c*/ 	.word	0x000000ff
        /*0770*/ 	.word	0x00000000
        /*0774*/ 	.short	0x0101
        /*0776*/ 	.byte	0x0f
	.zero		1


	//   ....[99]....
        /*0778*/ 	.word	0x00004ea0
        /*077c*/ 	.word	0x000000ff
        /*0780*/ 	.word	0x000000b0
        /*0784*/ 	.short	0x010a
        /*0786*/ 	.byte	0x07
	.zero		1


	//   ....[100]....
        /*0788*/ 	.word	0x00004ff0
        /*078c*/ 	.word	0x000000ff
        /*0790*/ 	.word	0x00000090
        /*0794*/ 	.short	0x010b
        /*0796*/ 	.byte	0x07
	.zero		1


	//   ....[101]....
        /*0798*/ 	.word	0x00005000
        /*079c*/ 	.word	0x000000ff
        /*07a0*/ 	.word	0x00000000
        /*07a4*/ 	.short	0x0101
        /*07a6*/ 	.byte	0x0e
	.zero		1


	//   ....[102]....
        /*07a8*/ 	.word	0x00005010
        /*07ac*/ 	.word	0x000000ff
        /*07b0*/ 	.word	0x000000b8
        /*07b4*/ 	.short	0x010a
        /*07b6*/ 	.byte	0x07
	.zero		1


	//   ....[103]....
        /*07b8*/ 	.word	0x00005170
        /*07bc*/ 	.word	0x000000ff
        /*07c0*/ 	.word	0x00000098
        /*07c4*/ 	.short	0x010b
        /*07c6*/ 	.byte	0x07
	.zero		1


	//   ....[104]....
        /*07c8*/ 	.word	0x00005180
        /*07cc*/ 	.word	0x000000ff
        /*07d0*/ 	.word	0x00000000
        /*07d4*/ 	.short	0x0101
        /*07d6*/ 	.byte	0x0d
	.zero		1


	//   ....[105]....
        /*07d8*/ 	.word	0x00005190
        /*07dc*/ 	.word	0x000000ff
        /*07e0*/ 	.word	0x000000a0
        /*07e4*/ 	.short	0x010a
        /*07e6*/ 	.byte	0x07
	.zero		1


	//   ....[106]....
        /*07e8*/ 	.word	0x000052e0
        /*07ec*/ 	.word	0x000000ff
        /*07f0*/ 	.word	0x00000080
        /*07f4*/ 	.short	0x010b
        /*07f6*/ 	.byte	0x07
	.zero		1


	//   ....[107]....
        /*07f8*/ 	.word	0x000052f0
        /*07fc*/ 	.word	0x000000ff
        /*0800*/ 	.word	0x00000000
        /*0804*/ 	.short	0x0101
        /*0806*/ 	.byte	0x15
	.zero		1


	//   ....[108]....
        /*0808*/ 	.word	0x00005300
        /*080c*/ 	.word	0x000000ff
        /*0810*/ 	.word	0x000000a8
        /*0814*/ 	.short	0x010a
        /*0816*/ 	.byte	0x07
	.zero		1


	//   ....[109]....
        /*0818*/ 	.word	0x00005450
        /*081c*/ 	.word	0x000000ff
        /*0820*/ 	.word	0x00000088
        /*0824*/ 	.short	0x010b
        /*0826*/ 	.byte	0x07
	.zero		1


	//   ....[110]....
        /*0828*/ 	.word	0x00005460
        /*082c*/ 	.word	0x000000ff
        /*0830*/ 	.word	0x00000000
        /*0834*/ 	.short	0x0101
        /*0836*/ 	.byte	0x0f
	.zero		1


	//   ....[111]....
        /*0838*/ 	.word	0x00005470
        /*083c*/ 	.word	0x000000ff
        /*0840*/ 	.word	0x000000b0
        /*0844*/ 	.short	0x010a
        /*0846*/ 	.byte	0x07
	.zero		1


	//   ....[112]....
        /*0848*/ 	.word	0x000055f0
        /*084c*/ 	.word	0x000000ff
        /*0850*/ 	.word	0x00000090
        /*0854*/ 	.short	0x010b
        /*0856*/ 	.byte	0x07
	.zero		1


	//   ....[113]....
        /*0858*/ 	.word	0x00005630
        /*085c*/ 	.word	0x000000ff
        /*0860*/ 	.word	0x00000000
        /*0864*/ 	.short	0x0101
        /*0866*/ 	.byte	0x0e
	.zero		1


	//   ....[114]....
        /*0868*/ 	.word	0x00005670
        /*086c*/ 	.word	0x000000ff
        /*0870*/ 	.word	0x000000b8
        /*0874*/ 	.short	0x010a
        /*0876*/ 	.byte	0x07
	.zero		1


	//   ....[115]....
        /*0878*/ 	.word	0x000058a0
        /*087c*/ 	.word	0x000000ff
        /*0880*/ 	.word	0x00000098
        /*0884*/ 	.short	0x010b
        /*0886*/ 	.byte	0x07
	.zero		1


	//   ....[116]....
        /*0888*/ 	.word	0x000058c0
        /*088c*/ 	.word	0x000000ff
        /*0890*/ 	.word	0x00000000
        /*0894*/ 	.short	0x0101
        /*0896*/ 	.byte	0x0d
	.zero		1


	//   ....[117]....
        /*0898*/ 	.word	0x000058e0
        /*089c*/ 	.word	0x000000ff
        /*08a0*/ 	.word	0x000000a0
        /*08a4*/ 	.short	0x010a
        /*08a6*/ 	.byte	0x07
	.zero		1


	//   ....[118]....
        /*08a8*/ 	.word	0x00005900
        /*08ac*/ 	.word	0x000000ff
        /*08b0*/ 	.word	0x000000a8
        /*08b4*/ 	.short	0x010a
        /*08b6*/ 	.byte	0x07
	.zero		1


	//   ....[119]....
        /*08b8*/ 	.word	0x00005920
        /*08bc*/ 	.word	0x000000ff
        /*08c0*/ 	.word	0x000000b0
        /*08c4*/ 	.short	0x010a
        /*08c6*/ 	.byte	0x07
	.zero		1


	//   ....[120]....
        /*08c8*/ 	.word	0x00005970
        /*08cc*/ 	.word	0x00000002
        /*08d0*/ 	.word	0x000000b8
        /*08d4*/ 	.short	0x010a
        /*08d6*/ 	.byte	0xff
	.zero		1


	//   ....[121]....
        /*08d8*/ 	.word	0x00005c90
        /*08dc*/ 	.word	0x00000000
        /*08e0*/ 	.word	0x000000d0
        /*08e4*/ 	.short	0x010a
        /*08e6*/ 	.byte	0xff
	.zero		1


	//   ....[122]....
        /*08e8*/ 	.word	0x00005da0
        /*08ec*/ 	.word	0x00000000
        /*08f0*/ 	.word	0x00000000
        /*08f4*/ 	.short	0x0101
        /*08f6*/ 	.byte	0xff
	.zero		1


	//   ....[123]....
        /*08f8*/ 	.word	0x000067f0
        /*08fc*/ 	.word	0x000000ff
        /*0900*/ 	.word	0x00000080
        /*0904*/ 	.short	0x010a
        /*0906*/ 	.byte	0x30
	.zero		1


	//   ....[124]....
        /*0908*/ 	.word	0x00006820
        /*090c*/ 	.word	0x00000053
        /*0910*/ 	.word	0x000000f0
        /*0914*/ 	.short	0x010a
        /*0916*/ 	.byte	0xff
	.zero		1


	//   ....[125]....
        /*0918*/ 	.word	0x00006910
        /*091c*/ 	.word	0x000000ff
        /*0920*/ 	.word	0x00000080
        /*0924*/ 	.short	0x010a
        /*0926*/ 	.byte	0x30
	.zero		1


	//   ....[126]....
        /*0928*/ 	.word	0x00006a00
        /*092c*/ 	.word	0x00000053
        /*0930*/ 	.word	0x000000f0
        /*0934*/ 	.short	0x010a
        /*0936*/ 	.byte	0xff
	.zero		1


	//   ....[127]....
        /*0938*/ 	.word	0x00006fd0
        /*093c*/ 	.word	0x00000000
        /*0940*/ 	.word	0x00000000
        /*0944*/ 	.short	0x0101
        /*0946*/ 	.byte	0xff
	.zero		1


	//   ....[128]....
        /*0948*/ 	.word	0x00006fe0
        /*094c*/ 	.word	0x00000002
        /*0950*/ 	.word	0x00000080
        /*0954*/ 	.short	0x010a
        /*0956*/ 	.byte	0xff
	.zero		1


	//   ....[129]....
        /*0958*/ 	.word	0x000070c0
        /*095c*/ 	.word	0x00000002
        /*0960*/ 	.word	0x00000080
        /*0964*/ 	.short	0x010a
        /*0966*/ 	.byte	0xff
	.zero		1


	//   ....[130]....
        /*0968*/ 	.word	0x00007720
        /*096c*/ 	.word	0x00000010
        /*0970*/ 	.word	0x00000000
        /*0974*/ 	.short	0x0101
        /*0976*/ 	.byte	0xff
	.zero		1


	//   ....[131]....
        /*0978*/ 	.word	0x00007740
        /*097c*/ 	.word	0x00000000
        /*0980*/ 	.word	0x00000080
        /*0984*/ 	.short	0x010a
        /*0986*/ 	.byte	0xff
	.zero		1


	//   ....[132]....
        /*0988*/ 	.word	0x00007810
        /*098c*/ 	.word	0x00000000
        /*0990*/ 	.word	0x00000080
        /*0994*/ 	.short	0x010a
        /*0996*/ 	.byte	0xff
	.zero		1


	//   ....[133]....
        /*0998*/ 	.word	0x00007e80
        /*099c*/ 	.word	0x00000010
        /*09a0*/ 	.word	0x00000000
        /*09a4*/ 	.short	0x0101
        /*09a6*/ 	.byte	0xff
	.zero		1


	//   ....[134]....
        /*09a8*/ 	.word	0x00007ea0
        /*09ac*/ 	.word	0x00000000
        /*09b0*/ 	.word	0x00000080
        /*09b4*/ 	.short	0x010a
        /*09b6*/ 	.byte	0xff
	.zero		1


	//   ....[135]....
        /*09b8*/ 	.word	0x00007f70
        /*09bc*/ 	.word	0x00000000
        /*09c0*/ 	.word	0x00000080
        /*09c4*/ 	.short	0x010a
        /*09c6*/ 	.byte	0xff
	.zero		1


	//   ....[136]....
        /*09c8*/ 	.word	0x00008610
        /*09cc*/ 	.word	0x00000010
        /*09d0*/ 	.word	0x00000000
        /*09d4*/ 	.short	0x0101
        /*09d6*/ 	.byte	0xff
	.zero		1


	//   ....[137]....
        /*09d8*/ 	.word	0x00008630
        /*09dc*/ 	.word	0x00000000
        /*09e0*/ 	.word	0x00000080
        /*09e4*/ 	.short	0x010a
        /*09e6*/ 	.byte	0xff
	.zero		1


	//   ....[138]....
        /*09e8*/ 	.word	0x00008700
        /*09ec*/ 	.word	0x00000000
        /*09f0*/ 	.word	0x00000080
        /*09f4*/ 	.short	0x010a
        /*09f6*/ 	.byte	0xff
	.zero		1


	//   ....[139]....
        /*09f8*/ 	.word	0x00008de0
        /*09fc*/ 	.word	0x00000010
        /*0a00*/ 	.word	0x00000000
        /*0a04*/ 	.short	0x0101
        /*0a06*/ 	.byte	0xff
	.zero		1


	//   ....[140]....
        /*0a08*/ 	.word	0x00008e00
        /*0a0c*/ 	.word	0x00000000
        /*0a10*/ 	.word	0x00000080
        /*0a14*/ 	.short	0x010a
        /*0a16*/ 	.byte	0xff
	.zero		1


	//   ....[141]....
        /*0a18*/ 	.word	0x00008ed0
        /*0a1c*/ 	.word	0x00000000
        /*0a20*/ 	.word	0x00000080
        /*0a24*/ 	.short	0x010a
        /*0a26*/ 	.byte	0xff
	.zero		1


	//   ....[142]....
        /*0a28*/ 	.word	0x00009580
        /*0a2c*/ 	.word	0x00000010
        /*0a30*/ 	.word	0x00000000
        /*0a34*/ 	.short	0x0101
        /*0a36*/ 	.byte	0xff
	.zero		1


	//   ....[143]....
        /*0a38*/ 	.word	0x000095a0
        /*0a3c*/ 	.word	0x00000000
        /*0a40*/ 	.word	0x00000080
        /*0a44*/ 	.short	0x010a
        /*0a46*/ 	.byte	0xff
	.zero		1


	//   ....[144]....
        /*0a48*/ 	.word	0x00009670
        /*0a4c*/ 	.word	0x00000000
        /*0a50*/ 	.word	0x00000080
        /*0a54*/ 	.short	0x010a
        /*0a56*/ 	.byte	0xff
	.zero		1


	//   ....[145]....
        /*0a58*/ 	.word	0x00009d20
        /*0a5c*/ 	.word	0x00000010
        /*0a60*/ 	.word	0x00000000
        /*0a64*/ 	.short	0x0101
        /*0a66*/ 	.byte	0xff
	.zero		1


	//   ....[146]....
        /*0a68*/ 	.word	0x00009d40
        /*0a6c*/ 	.word	0x00000000
        /*0a70*/ 	.word	0x00000080
        /*0a74*/ 	.short	0x010a
        /*0a76*/ 	.byte	0xff
	.zero		1


	//   ....[147]....
        /*0a78*/ 	.word	0x00009e10
        /*0a7c*/ 	.word	0x00000000
        /*0a80*/ 	.word	0x00000080
        /*0a84*/ 	.short	0x010a
        /*0a86*/ 	.byte	0xff
	.zero		1


	//   ....[148]....
        /*0a88*/ 	.word	0x0000a080
        /*0a8c*/ 	.word	0x00000053
        /*0a90*/ 	.word	0x00000000
        /*0a94*/ 	.short	0x0101
        /*0a96*/ 	.byte	0xff
	.zero		1


	//   ....[149]....
        /*0a98*/ 	.word	0x0000a4c0
        /*0a9c*/ 	.word	0x00000000
        /*0aa0*/ 	.word	0x00000000
        /*0aa4*/ 	.short	0x0101
        /*0aa6*/ 	.byte	0xff
	.zero		1


	//   ....[150]....
        /*0aa8*/ 	.word	0x0000a730
        /*0aac*/ 	.word	0x000000ff
        /*0ab0*/ 	.word	0x00000000
        /*0ab4*/ 	.short	0x0101
        /*0ab6*/ 	.byte	0x04
	.zero		1


	//   ....[151]....
        /*0ab8*/ 	.word	0x0000a750
        /*0abc*/ 	.word	0x00000002
        /*0ac0*/ 	.word	0x00000140
        /*0ac4*/ 	.short	0x010a
        /*0ac6*/ 	.byte	0xff
	.zero		1


	//   ....[152]....
        /*0ac8*/ 	.word	0x0000a7b0
        /*0acc*/ 	.word	0x00000002
        /*0ad0*/ 	.word	0x00000040
        /*0ad4*/ 	.short	0x010a
        /*0ad6*/ 	.byte	0xff
	.zero		1


	//   ....[153]....
        /*0ad8*/ 	.word	0x0000a810
        /*0adc*/ 	.word	0x00000002
        /*0ae0*/ 	.word	0x00000040
        /*0ae4*/ 	.short	0x010a
        /*0ae6*/ 	.byte	0xff
	.zero		1


	//   ....[154]....
        /*0ae8*/ 	.word	0x0000a860
        /*0aec*/ 	.word	0x00000002
        /*0af0*/ 	.word	0x000000d0
        /*0af4*/ 	.short	0x010a
        /*0af6*/ 	.byte	0xff
	.zero		1


	//   ....[155]....
        /*0af8*/ 	.word	0x0000a8c0
        /*0afc*/ 	.word	0x00000000
        /*0b00*/ 	.word	0x00000000
        /*0b04*/ 	.short	0x010a
        /*0b06*/ 	.byte	0xff
	.zero		1


	//   ....[156]....
        /*0b08*/ 	.word	0x0000a920
        /*0b0c*/ 	.word	0x00000000
        /*0b10*/ 	.word	0x00000000
        /*0b14*/ 	.short	0x010a
        /*0b16*/ 	.byte	0xff
	.zero		1


	//   ....[157]....
        /*0b18*/ 	.word	0x0000a980
        /*0b1c*/ 	.word	0x00000000
        /*0b20*/ 	.word	0x00000000
        /*0b24*/ 	.short	0x010a
        /*0b26*/ 	.byte	0xff
	.zero		1


	//   ....[158]....
        /*0b28*/ 	.word	0x0000a9e0
        /*0b2c*/ 	.word	0x00000000
        /*0b30*/ 	.word	0x00000000
        /*0b34*/ 	.short	0x010a
        /*0b36*/ 	.byte	0xff
	.zero		1


	//   ....[159]....
        /*0b38*/ 	.word	0x0000aa40
        /*0b3c*/ 	.word	0x00000000
        /*0b40*/ 	.word	0x00000000
        /*0b44*/ 	.short	0x010a
        /*0b46*/ 	.byte	0xff
	.zero		1


	//   ....[160]....
        /*0b48*/ 	.word	0x0000aaa0
        /*0b4c*/ 	.word	0x00000000
        /*0b50*/ 	.word	0x00000000
        /*0b54*/ 	.short	0x010a
        /*0b56*/ 	.byte	0xff
	.zero		1


	//   ....[161]....
        /*0b58*/ 	.word	0x0000ab00
        /*0b5c*/ 	.word	0x00000000
        /*0b60*/ 	.word	0x00000000
        /*0b64*/ 	.short	0x010a
        /*0b66*/ 	.byte	0xff
	.zero		1


	//   ....[162]....
        /*0b68*/ 	.word	0x0000ab50
        /*0b6c*/ 	.word	0x00000000
        /*0b70*/ 	.word	0x00000130
        /*0b74*/ 	.short	0x010a
        /*0b76*/ 	.byte	0xff
	.zero		1


	//   ....[163]....
        /*0b78*/ 	.word	0x0000abb0
        /*0b7c*/ 	.word	0x00000000
        /*0b80*/ 	.word	0x000000e0
        /*0b84*/ 	.short	0x010a
        /*0b86*/ 	.byte	0xff
	.zero		1


	//   ....[164]....
        /*0b88*/ 	.word	0x0000ac00
        /*0b8c*/ 	.word	0x00000000
        /*0b90*/ 	.word	0x000000d0
        /*0b94*/ 	.short	0x010a
        /*0b96*/ 	.byte	0xff
	.zero		1


	//   ....[165]....
        /*0b98*/ 	.word	0x0000ac60
        /*0b9c*/ 	.word	0x00000000
        /*0ba0*/ 	.word	0x000000e0
        /*0ba4*/ 	.short	0x010a
        /*0ba6*/ 	.byte	0xff
	.zero		1


	//   ....[166]....
        /*0ba8*/ 	.word	0x0000acc0
        /*0bac*/ 	.word	0x00000004
        /*0bb0*/ 	.word	0x00000008
        /*0bb4*/ 	.short	0x010a
        /*0bb6*/ 	.byte	0xff
	.zero		1


	//   ....[167]....
        /*0bb8*/ 	.word	0x0000ada0
        /*0bbc*/ 	.word	0x00000002
        /*0bc0*/ 	.word	0x00000008
        /*0bc4*/ 	.short	0x010a
        /*0bc6*/ 	.byte	0xff
	.zero		1


	//   ....[168]....
        /*0bc8*/ 	.word	0x0000adf0
        /*0bcc*/ 	.word	0x00000000
        /*0bd0*/ 	.word	0x000000d0
        /*0bd4*/ 	.short	0x010a
        /*0bd6*/ 	.byte	0xff
	.zero		1


	//   ....[169]....
        /*0bd8*/ 	.word	0x0000ae50
        /*0bdc*/ 	.word	0x00000000
        /*0be0*/ 	.word	0x00000110
        /*0be4*/ 	.short	0x010a
        /*0be6*/ 	.byte	0xff
	.zero		1


	//   ....[170]....
        /*0be8*/ 	.word	0x0000aeb0
        /*0bec*/ 	.word	0x00000000
        /*0bf0*/ 	.word	0x00000000
        /*0bf4*/ 	.short	0x010a
        /*0bf6*/ 	.byte	0xff
	.zero		1


	//   ....[171]....
        /*0bf8*/ 	.word	0x0000af10
        /*0bfc*/ 	.word	0x00000000
        /*0c00*/ 	.word	0x00000000
        /*0c04*/ 	.short	0x010a
        /*0c06*/ 	.byte	0xff
	.zero		1


	//   ....[172]....
        /*0c08*/ 	.word	0x0000af70
        /*0c0c*/ 	.word	0x00000000
        /*0c10*/ 	.word	0x00000000
        /*0c14*/ 	.short	0x010a
        /*0c16*/ 	.byte	0xff
	.zero		1


	//   ....[173]....
        /*0c18*/ 	.word	0x0000afd0
        /*0c1c*/ 	.word	0x00000000
        /*0c20*/ 	.word	0x00000000
        /*0c24*/ 	.short	0x010a
        /*0c26*/ 	.byte	0xff
	.zero		1


	//   ....[174]....
        /*0c28*/ 	.word	0x0000b030
        /*0c2c*/ 	.word	0x00000000
        /*0c30*/ 	.word	0x00000150
        /*0c34*/ 	.short	0x010a
        /*0c36*/ 	.byte	0xff
	.zero		1


	//   ....[175]....
        /*0c38*/ 	.word	0x0000b080
        /*0c3c*/ 	.word	0x00000000
        /*0c40*/ 	.word	0x000000d0
        /*0c44*/ 	.short	0x010a
        /*0c46*/ 	.byte	0xff
	.zero		1


	//   ....[176]....
        /*0c48*/ 	.word	0x0000b0e0
        /*0c4c*/ 	.word	0x00000000
        /*0c50*/ 	.word	0x000000c8
        /*0c54*/ 	.short	0x010a
        /*0c56*/ 	.byte	0xff
	.zero		1


	//   ....[177]....
        /*0c58*/ 	.word	0x0000b140
        /*0c5c*/ 	.word	0x00000000
        /*0c60*/ 	.word	0x000000a0
        /*0c64*/ 	.short	0x010a
        /*0c66*/ 	.byte	0xff
	.zero		1


	//   ....[178]....
        /*0c68*/ 	.word	0x0000b1a0
        /*0c6c*/ 	.word	0x00000000
        /*0c70*/ 	.word	0x000000a8
        /*0c74*/ 	.short	0x010a
        /*0c76*/ 	.byte	0xff
	.zero		1


	//   ....[179]....
        /*0c78*/ 	.word	0x0000b200
        /*0c7c*/ 	.word	0x00000000
        /*0c80*/ 	.word	0x000000b0
        /*0c84*/ 	.short	0x010a
        /*0c86*/ 	.byte	0xff
	.zero		1


	//   ....[180]....
        /*0c88*/ 	.word	0x0000b260
        /*0c8c*/ 	.word	0x00000000
        /*0c90*/ 	.word	0x000000b8
        /*0c94*/ 	.short	0x010a
        /*0c96*/ 	.byte	0xff
	.zero		1


	//   ....[181]....
        /*0c98*/ 	.word	0x0000b2c0
        /*0c9c*/ 	.word	0x00000000
        /*0ca0*/ 	.word	0x000000a0
        /*0ca4*/ 	.short	0x010a
        /*0ca6*/ 	.byte	0xff
	.zero		1


	//   ....[182]....
        /*0ca8*/ 	.word	0x0000b320
        /*0cac*/ 	.word	0x00000000
        /*0cb0*/ 	.word	0x000000a8
        /*0cb4*/ 	.short	0x010a
        /*0cb6*/ 	.byte	0xff
	.zero		1


	//   ....[183]....
        /*0cb8*/ 	.word	0x0000b380
        /*0cbc*/ 	.word	0x00000000
        /*0cc0*/ 	.word	0x000000b0
        /*0cc4*/ 	.short	0x010a
        /*0cc6*/ 	.byte	0xff
	.zero		1


	//   ....[184]....
        /*0cc8*/ 	.word	0x0000b3e0
        /*0ccc*/ 	.word	0x00000000
        /*0cd0*/ 	.word	0x000000b8
        /*0cd4*/ 	.short	0x010a
        /*0cd6*/ 	.byte	0xff
	.zero		1


	//   ....[185]....
        /*0cd8*/ 	.word	0x0000b440
        /*0cdc*/ 	.word	0x00000000
        /*0ce0*/ 	.word	0x000000a0
        /*0ce4*/ 	.short	0x010a
        /*0ce6*/ 	.byte	0xff
	.zero		1


	//   ....[186]....
        /*0ce8*/ 	.word	0x0000b4a0
        /*0cec*/ 	.word	0x00000000
        /*0cf0*/ 	.word	0x000000a8
        /*0cf4*/ 	.short	0x010a
        /*0cf6*/ 	.byte	0xff
	.zero		1


	//   ....[187]....
        /*0cf8*/ 	.word	0x0000b500
        /*0cfc*/ 	.word	0x00000002
        /*0d00*/ 	.word	0x000000b0
        /*0d04*/ 	.short	0x010a
        /*0d06*/ 	.byte	0xff
	.zero		1


	//   ....[188]....
        /*0d08*/ 	.word	0x0000b550
        /*0d0c*/ 	.word	0x00000000
        /*0d10*/ 	.word	0x000000d0
        /*0d14*/ 	.short	0x010a
        /*0d16*/ 	.byte	0xff
	.zero		1


	//   ....[189]....
        /*0d18*/ 	.word	0x0000b5b0
        /*0d1c*/ 	.word	0x00000002
        /*0d20*/ 	.word	0x00000080
        /*0d24*/ 	.short	0x010a
        /*0d26*/ 	.byte	0xff
	.zero		1


	//   ....[190]....
        /*0d28*/ 	.word	0x0000b600
        /*0d2c*/ 	.word	0x00000053
        /*0d30*/ 	.word	0x000000f0
        /*0d34*/ 	.short	0x010a
        /*0d36*/ 	.byte	0xff
	.zero		1


	//   ....[191]....
        /*0d38*/ 	.word	0x0000b650
        /*0d3c*/ 	.word	0x00000002
        /*0d40*/ 	.word	0x00000080
        /*0d44*/ 	.short	0x010a
        /*0d46*/ 	.byte	0xff
	.zero		1


	//   ....[192]....
        /*0d48*/ 	.word	0x0000b6a0
        /*0d4c*/ 	.word	0x00000000
        /*0d50*/ 	.word	0x00000080
        /*0d54*/ 	.short	0x010a
        /*0d56*/ 	.byte	0xff
	.zero		1


	//   ....[193]....
        /*0d58*/ 	.word	0x0000b6f0
        /*0d5c*/ 	.word	0x00000000
        /*0d60*/ 	.word	0x00000080
        /*0d64*/ 	.short	0x010a
        /*0d66*/ 	.byte	0xff
	.zero		1


	//   ....[194]....
        /*0d68*/ 	.word	0x0000b740
        /*0d6c*/ 	.word	0x00000000
        /*0d70*/ 	.word	0x00000080
        /*0d74*/ 	.short	0x010a
        /*0d76*/ 	.byte	0xff
	.zero		1


	//   ....[195]....
        /*0d78*/ 	.word	0x0000b790
        /*0d7c*/ 	.word	0x00000000
        /*0d80*/ 	.word	0x00000080
        /*0d84*/ 	.short	0x010a
        /*0d86*/ 	.byte	0xff
	.zero		1


	//   ....[196]....
        /*0d88*/ 	.word	0x0000b7e0
        /*0d8c*/ 	.word	0x00000000
        /*0d90*/ 	.word	0x00000080
        /*0d94*/ 	.short	0x010a
        /*0d96*/ 	.byte	0xff
	.zero		1


	//   ....[197]....
        /*0d98*/ 	.word	0x0000b830
        /*0d9c*/ 	.word	0x00000000
        /*0da0*/ 	.word	0x00000080
        /*0da4*/ 	.short	0x010a
        /*0da6*/ 	.byte	0xff
	.zero		1


	//----- nvinfo : EIATTR_NUM_MBARRIERS
	.align		4
.L_47:
        /*0da8*/ 	.byte	0x03, 0x38
        /*0daa*/ 	.short	0x002b


	//----- nvinfo : EIATTR_EXIT_INSTR_OFFSETS
	.align		4
        /*0dac*/ 	.byte	0x04, 0x1c
        /*0dae*/ 	.short	(.L_49 - .L_48)


	//   ....[0]....
.L_48:
        /*0db0*/ 	.word	0x00002af0


	//   ....[1]....
        /*0db4*/ 	.word	0x00002ff0


	//   ....[2]....
        /*0db8*/ 	.word	0x00003050


	//   ....[3]....
        /*0dbc*/ 	.word	0x000043d0


	//   ....[4]....
        /*0dc0*/ 	.word	0x000059a0


	//   ....[5]....
        /*0dc4*/ 	.word	0x000059e0


	//   ....[6]....
        /*0dc8*/ 	.word	0x0000a620


	//   ....[7]....
        /*0dcc*/ 	.word	0x0000a6a0


	//   ....[8]....
        /*0dd0*/ 	.word	0x0000a6d0


	//   ....[9]....
        /*0dd4*/ 	.word	0x0000a740


	//----- nvinfo : EIATTR_MAX_THREADS
	.align		4
.L_49:
        /*0dd8*/ 	.byte	0x04, 0x05
        /*0dda*/ 	.short	(.L_51 - .L_50)
.L_50:
        /*0ddc*/ 	.word	0x00000100
        /*0de0*/ 	.word	0x00000001
        /*0de4*/ 	.word	0x00000001


	//----- nvinfo : EIATTR_CRS_STACK_SIZE
	.align		4
.L_51:
        /*0de8*/ 	.byte	0x04, 0x1e
        /*0dea*/ 	.short	(.L_53 - .L_52)
.L_52:
        /*0dec*/ 	.word	0x00000000


	//----- nvinfo : EIATTR_CBANK_PARAM_SIZE
	.align		4
.L_53:
        /*0df0*/ 	.byte	0x03, 0x19
        /*0df2*/ 	.short	0x0800


	//----- nvinfo : EIATTR_PARAM_CBANK
	.align		4
        /*0df4*/ 	.byte	0x04, 0x0a
        /*0df6*/ 	.short	(.L_55 - .L_54)
	.align		4
.L_54:
        /*0df8*/ 	.word	index@(.nv.constant0._ZN7cutlass13device_kernelINS_4gemm6kernel13GemmUniversalIN4cute5tupleIJiiiiEEENS1_10collective13CollectiveMmaINS1_35MainloopSm100TmaUmmaWarpSpecializedILi8ELi2ELi4ENS5_IJNS4_1CILi2EEENSA_ILi1EEESC_EEEEENS5_IJNSA_ILi256EEENSA_ILi128EEENSA_ILi32EEEEEEfNS5_IJlSC_lEEEfSJ_NS4_8TiledMMAINS4_8MMA_AtomIJNS4_23SM100_MMA_TF32_2x1SM_SSINS_10tfloat32_tESN_fLi256ELi128ELNS4_4UMMA5MajorE0ELSP_0ELNSO_7ScaleInE0ELSQ_0EEEEEENS4_6LayoutINS5_IJSC_SC_SC_EEENS5_IJNSA_ILi0EEESV_SV_EEEEENS5_IJNS4_10UnderscoreESY_SY_EEEEENS4_18SM100_TMA_2SM_LOADENS4_14ComposedLayoutINS4_7SwizzleILi3ELi4ELi3EEENS4_18smem_ptr_flag_bitsILi32EEENST_INS5_IJNSA_ILi8EEESH_EEENS5_IJSH_SC_EEEEEEEvNS4_8identityES11_S1B_vS1C_EENS_8epilogue10collective18CollectiveEpilogueINS1E_23Sm100TmaWarpSpecializedILi4ELi2ELi16ELb1ELb0EEEJNS5_IJSG_SG_SH_EEENS5_IJNST_ISG_SC_EENST_INSA_ILi16EEESC_EEEEEfSJ_fSJ_NS1E_6fusion15FusionCallbacksIS1I_NS1O_17LinearCombinationIffffLNS_15FloatRoundStyleE2EEES1J_S1N_JEEENS4_5SM1004TMEM4LOAD26SM100_TMEM_LOAD_32dp32b16xENS4_13SM90_TMA_LOADENS12_INS13_ILi2ELi4ELi3EEES16_NST_INS5_IJS17_S1L_EEENS5_IJS1L_SC_EEEEEEENS4_39AutoVectorizingCopyWithAssumedAlignmentILi128EEENS4_14SM90_TMA_STOREES23_S25_S25_EEEvvEEEEvNT_6ParamsE)
        /*0dfc*/ 	.short	0x0380
        /*0dfe*/ 	.short	0x0800


	//----- nvinfo : EIATTR_SW_WAR
	.align		4
.L_55:
        /*0e00*/ 	.byte	0x04, 0x36
        /*0e02*/ 	.short	(.L_57 - .L_56)
.L_56:
        /*0e04*/ 	.word	0x00000008
.L_57:


//--------------------- .nv.callgraph             --------------------------
	.section	.nv.callgraph,"",@"SHT_CUDA_CALLGRAPH"
	.align	4
	.sectionentsize	8
	.align		4
        /*0000*/ 	.word	0x00000000
	.align		4
        /*0004*/ 	.word	0xffffffff
	.align		4
        /*0008*/ 	.word	index@(_ZN7cutlass13device_kernelINS_4gemm6kernel13GemmUniversalIN4cute5tupleIJiiiiEEENS1_10collective13CollectiveMmaINS1_35MainloopSm100TmaUmmaWarpSpecializedILi8ELi2ELi4ENS5_IJNS4_1CILi2EEENSA_ILi1EEESC_EEEEENS5_IJNSA_ILi256EEENSA_ILi128EEENSA_ILi32EEEEEEfNS5_IJlSC_lEEEfSJ_NS4_8TiledMMAINS4_8MMA_AtomIJNS4_23SM100_MMA_TF32_2x1SM_SSINS_10tfloat32_tESN_fLi256ELi128ELNS4_4UMMA5MajorE0ELSP_0ELNSO_7ScaleInE0ELSQ_0EEEEEENS4_6LayoutINS5_IJSC_SC_SC_EEENS5_IJNSA_ILi0EEESV_SV_EEEEENS5_IJNS4_10UnderscoreESY_SY_EEEEENS4_18SM100_TMA_2SM_LOADENS4_14ComposedLayoutINS4_7SwizzleILi3ELi4ELi3EEENS4_18smem_ptr_flag_bitsILi32EEENST_INS5_IJNSA_ILi8EEESH_EEENS5_IJSH_SC_EEEEEEEvNS4_8identityES11_S1B_vS1C_EENS_8epilogue10collective18CollectiveEpilogueINS1E_23Sm100TmaWarpSpecializedILi4ELi2ELi16ELb1ELb0EEEJNS5_IJSG_SG_SH_EEENS5_IJNST_ISG_SC_EENST_INSA_ILi16EEESC_EEEEEfSJ_fSJ_NS1E_6fusion15FusionCallbacksIS1I_NS1O_17LinearCombinationIffffLNS_15FloatRoundStyleE2EEES1J_S1N_JEEENS4_5SM1004TMEM4LOAD26SM100_TMEM_LOAD_32dp32b16xENS4_13SM90_TMA_LOADENS12_INS13_ILi2ELi4ELi3EEES16_NST_INS5_IJS17_S1L_EEENS5_IJS1L_SC_EEEEEEENS4_39AutoVectorizingCopyWithAssumedAlignmentILi128EEENS4_14SM90_TMA_STOREES23_S25_S25_EEEvvEEEEvNT_6ParamsE)
	.align		4
        /*000c*/ 	.word	index@(__assertfail)
	.align		4
        /*0010*/ 	.word	0x00000000
	.align		4
        /*0014*/ 	.word	0xfffffffe
	.align		4
        /*0018*/ 	.word	0x00000000
	.align		4
        /*001c*/ 	.word	0xfffffffd
	.align		4
        /*0020*/ 	.word	0x00000000
	.align		4
        /*0024*/ 	.word	0xfffffffc


//--------------------- .nv.constant4             --------------------------
	.section	.nv.constant4,"a",@progbits
	.align	8
	.align		8
.nv.constant4:
        /*0000*/ 	.dword	__assertfail
	.align		8
        /*0008*/ 	.dword	__unnamed_1
	.align		8
        /*0010*/ 	.dword	__unnamed_2
	.align		8
        /*0018*/ 	.dword	_ZN40_INTERNAL_07f86fca_4_k_cu_00ad748a_296924cuda3std3__45__cpo5beginE
	.align		8
        /*0020*/ 	.dword	_ZN40_INTERNAL_07f86fca_4_k_cu_00ad748a_296924cuda3std3__45__cpo3endE
	.align		8
        /*0028*/ 	.dword	_ZN40_INTERNAL_07f86fca_4_k_cu_00ad748a_296924cuda3std3__45__cpo6cbeginE
	.align		8
        /*0030*/ 	.dword	_ZN40_INTERNAL_07f86fca_4_k_cu_00ad748a_296924cuda3std3__45__cpo4cendE
	.align		8
        /*0038*/ 	.dword	_ZN40_INTERNAL_07f86fca_4_k_cu_00ad748a_296924cuda3std3__442_GLOBAL__N__07f86fca_4_k_cu_00ad748a_296926ignoreE
	.align		8
        /*0040*/ 	.dword	_ZN40_INTERNAL_07f86fca_4_k_cu_00ad748a_296924cuda3std3__419piecewise_constructE
	.align		8
        /*0048*/ 	.dword	_ZN40_INTERNAL_07f86fca_4_k_cu_00ad748a_296924cuda3std3__48in_placeE
	.align		8
        /*0050*/ 	.dword	_ZN40_INTERNAL_07f86fca_4_k_cu_00ad748a_296924cuda3std6ranges3__45__cpo4swapE
	.align		8
        /*0058*/ 	.dword	_ZN40_INTERNAL_07f86fca_4_k_cu_00ad748a_296924cuda3std6ranges3__45__cpo9iter_moveE
	.align		8
        /*0060*/ 	.dword	_ZN40_INTERNAL_07f86fca_4_k_cu_00ad748a_296924cute7productE
	.align		8
        /*0068*/ 	.dword	_ZN40_INTERNAL_07f86fca_4_k_cu_00ad748a_296924cute1_E
	.align		8
        /*0070*/ 	.dword	$str$25
	.align		8
        /*0078*/ 	.dword	$str$26
	.align		8
        /*0080*/ 	.dword	$str$27
	.align		8
        /*0088*/ 	.dword	$str$28


//--------------------- .text._ZN7cutlass13device_kernelINS_4gemm6kernel13GemmUniversalIN4cute5tupleIJiiiiEEENS1_10collective13CollectiveMmaINS1_35MainloopSm100TmaUmmaWarpSpecializedILi8ELi2ELi4ENS5_IJNS4_1CILi2EEENSA_ILi1EEESC_EEEEENS5_IJNSA_ILi256EEENSA_ILi128EEENSA_ILi32EEEEEEfNS5_IJlSC_lEEEfSJ_NS4_8TiledMMAINS4_8MMA_AtomIJNS4_23SM100_MMA_TF32_2x1SM_SSINS_10tfloat32_tESN_fLi256ELi128ELNS4_4UMMA5MajorE0ELSP_0ELNSO_7ScaleInE0ELSQ_0EEEEEENS4_6LayoutINS5_IJSC_SC_SC_EEENS5_IJNSA_ILi0EEESV_SV_EEEEENS5_IJNS4_10UnderscoreESY_SY_EEEEENS4_18SM100_TMA_2SM_LOADENS4_14ComposedLayoutINS4_7SwizzleILi3ELi4ELi3EEENS4_18smem_ptr_flag_bitsILi32EEENST_INS5_IJNSA_ILi8EEESH_EEENS5_IJSH_SC_EEEEEEEvNS4_8identityES11_S1B_vS1C_EENS_8epilogue10collective18CollectiveEpilogueINS1E_23Sm100TmaWarpSpecializedILi4ELi2ELi16ELb1ELb0EEEJNS5_IJSG_SG_SH_EEENS5_IJNST_ISG_SC_EENST_INSA_ILi16EEESC_EEEEEfSJ_fSJ_NS1E_6fusion15FusionCallbacksIS1I_NS1O_17LinearCombinationIffffLNS_15FloatRoundStyleE2EEES1J_S1N_JEEENS4_5SM1004TMEM4LOAD26SM100_TMEM_LOAD_32dp32b16xENS4_13SM90_TMA_LOADENS12_INS13_ILi2ELi4ELi3EEES16_NST_INS5_IJS17_S1L_EEENS5_IJS1L_SC_EEEEEEENS4_39AutoVectorizingCopyWithAssumedAlignmentILi128EEENS4_14SM90_TMA_STOREES23_S25_S25_EEEvvEEEEvNT_6ParamsE --------------------------
	.section	.text._ZN7cutlass13device_kernelINS_4gemm6kernel13GemmUniversalIN4cute5tupleIJiiiiEEENS1_10collective13CollectiveMmaINS1_35MainloopSm100TmaUmmaWarpSpecializedILi8ELi2ELi4ENS5_IJNS4_1CILi2EEENSA_ILi1EEESC_EEEEENS5_IJNSA_ILi256EEENSA_ILi128EEENSA_ILi32EEEEEEfNS5_IJlSC_lEEEfSJ_NS4_8TiledMMAINS4_8MMA_AtomIJNS4_23SM100_MMA_TF32_2x1SM_SSINS_10tfloat32_tESN_fLi256ELi128ELNS4_4UMMA5MajorE0ELSP_0ELNSO_7ScaleInE0ELSQ_0EEEEEENS4_6LayoutINS5_IJSC_SC_SC_EEENS5_IJNSA_ILi0EEESV_SV_EEEEENS5_IJNS4_10UnderscoreESY_SY_EEEEENS4_18SM100_TMA_2SM_LOADENS4_14ComposedLayoutINS4_7SwizzleILi3ELi4ELi3EEENS4_18smem_ptr_flag_bitsILi32EEENST_INS5_IJNSA_ILi8EEESH_EEENS5_IJSH_SC_EEEEEEEvNS4_8identityES11_S1B_vS1C_EENS_8epilogue10collective18CollectiveEpilogueINS1E_23Sm100TmaWarpSpecializedILi4ELi2ELi16ELb1ELb0EEEJNS5_IJSG_SG_SH_EEENS5_IJNST_ISG_SC_EENST_INSA_ILi16EEESC_EEEEEfSJ_fSJ_NS1E_6fusion15FusionCallbacksIS1I_NS1O_17LinearCombinationIffffLNS_15FloatRoundStyleE2EEES1J_S1N_JEEENS4_5SM1004TMEM4LOAD26SM100_TMEM_LOAD_32dp32b16xENS4_13SM90_TMA_LOADENS12_INS13_ILi2ELi4ELi3EEES16_NST_INS5_IJS17_S1L_EEENS5_IJS1L_SC_EEEEEEENS4_39AutoVectorizingCopyWithAssumedAlignmentILi128EEENS4_14SM90_TMA_STOREES23_S25_S25_EEEvvEEEEvNT_6ParamsE,"ax",@progbits
	.align	128
.text._ZN7cutlass13device_kernelINS_4gemm6kernel13GemmUniversalIN4cute5tupleIJiiiiEEENS1_10collective13CollectiveMmaINS1_35MainloopSm100TmaUmmaWarpSpecializedILi8ELi2ELi4ENS5_IJNS4_1CILi2EEENSA_ILi1EEESC_EEEEENS5_IJNSA_ILi256EEENSA_ILi128EEENSA_ILi32EEEEEEfNS5_IJlSC_lEEEfSJ_NS4_8TiledMMAINS4_8MMA_AtomIJNS4_23SM100_MMA_TF32_2x1SM_SSINS_10tfloat32_tESN_fLi256ELi128ELNS4_4UMMA5MajorE0ELSP_0ELNSO_7ScaleInE0ELSQ_0EEEEEENS4_6LayoutINS5_IJSC_SC_SC_EEENS5_IJNSA_ILi0EEESV_SV_EEEEENS5_IJNS4_10UnderscoreESY_SY_EEEEENS4_18SM100_TMA_2SM_LOADENS4_14ComposedLayoutINS4_7SwizzleILi3ELi4ELi3EEENS4_18smem_ptr_flag_bitsILi32EEENST_INS5_IJNSA_ILi8EEESH_EEENS5_IJSH_SC_EEEEEEEvNS4_8identityES11_S1B_vS1C_EENS_8epilogue10collective18CollectiveEpilogueINS1E_23Sm100TmaWarpSpecializedILi4ELi2ELi16ELb1ELb0EEEJNS5_IJSG_SG_SH_EEENS5_IJNST_ISG_SC_EENST_INSA_ILi16EEESC_EEEEEfSJ_fSJ_NS1E_6fusion15FusionCallbacksIS1I_NS1O_17LinearCombinationIffffLNS_15FloatRoundStyleE2EEES1J_S1N_JEEENS4_5SM1004TMEM4LOAD26SM100_TMEM_LOAD_32dp32b16xENS4_13SM90_TMA_LOADENS12_INS13_ILi2ELi4ELi3EEES16_NST_INS5_IJS17_S1L_EEENS5_IJS1L_SC_EEEEEEENS4_39AutoVectorizingCopyWithAssumedAlignmentILi128EEENS4_14SM90_TMA_STOREES23_S25_S25_EEEvvEEEEvNT_6ParamsE:
        .type           _ZN7cutlass13device_kernelINS_4gemm6kernel13GemmUniversalIN4cute5tupleIJiiiiEEENS1_10collective13CollectiveMmaINS1_35MainloopSm100TmaUmmaWarpSpecializedILi8ELi2ELi4ENS5_IJNS4_1CILi2EEENSA_ILi1EEESC_EEEEENS5_IJNSA_ILi256EEENSA_ILi128EEENSA_ILi32EEEEEEfNS5_IJlSC_lEEEfSJ_NS4_8TiledMMAINS4_8MMA_AtomIJNS4_23SM100_MMA_TF32_2x1SM_SSINS_10tfloat32_tESN_fLi256ELi128ELNS4_4UMMA5MajorE0ELSP_0ELNSO_7ScaleInE0ELSQ_0EEEEEENS4_6LayoutINS5_IJSC_SC_SC_EEENS5_IJNSA_ILi0EEESV_SV_EEEEENS5_IJNS4_10UnderscoreESY_SY_EEEEENS4_18SM100_TMA_2SM_LOADENS4_14ComposedLayoutINS4_7SwizzleILi3ELi4ELi3EEENS4_18smem_ptr_flag_bitsILi32EEENST_INS5_IJNSA_ILi8EEESH_EEENS5_IJSH_SC_EEEEEEEvNS4_8identityES11_S1B_vS1C_EENS_8epilogue10collective18CollectiveEpilogueINS1E_23Sm100TmaWarpSpecializedILi4ELi2ELi16ELb1ELb0EEEJNS5_IJSG_SG_SH_EEENS5_IJNST_ISG_SC_EENST_INSA_ILi16EEESC_EEEEEfSJ_fSJ_NS1E_6fusion15FusionCallbacksIS1I_NS1O_17LinearCombinationIffffLNS_15FloatRoundStyleE2EEES1J_S1N_JEEENS4_5SM1004TMEM4LOAD26SM100_TMEM_LOAD_32dp32b16xENS4_13SM90_TMA_LOADENS12_INS13_ILi2ELi4ELi3EEES16_NST_INS5_IJS17_S1L_EEENS5_IJS1L_SC_EEEEEEENS4_39AutoVectorizingCopyWithAssumedAlignmentILi128EEENS4_14SM90_TMA_STOREES23_S25_S25_EEEvvEEEEvNT_6ParamsE,@function
        .size           _ZN7cutlass13device_kernelINS_4gemm6kernel13GemmUniversalIN4cute5tupleIJiiiiEEENS1_10collective13CollectiveMmaINS1_35MainloopSm100TmaUmmaWarpSpecializedILi8ELi2ELi4ENS5_IJNS4_1CILi2EEENSA_ILi1EEESC_EEEEENS5_IJNSA_ILi256EEENSA_ILi128EEENSA_ILi32EEEEEEfNS5_IJlSC_lEEEfSJ_NS4_8TiledMMAINS4_8MMA_AtomIJNS4_23SM100_MMA_TF32_2x1SM_SSINS_10tfloat32_tESN_fLi256ELi128ELNS4_4UMMA5MajorE0ELSP_0ELNSO_7ScaleInE0ELSQ_0EEEEEENS4_6LayoutINS5_IJSC_SC_SC_EEENS5_IJNSA_ILi0EEESV_SV_EEEEENS5_IJNS4_10UnderscoreESY_SY_EEEEENS4_18SM100_TMA_2SM_LOADENS4_14ComposedLayoutINS4_7SwizzleILi3ELi4ELi3EEENS4_18smem_ptr_flag_bitsILi32EEENST_INS5_IJNSA_ILi8EEESH_EEENS5_IJSH_SC_EEEEEEEvNS4_8identityES11_S1B_vS1C_EENS_8epilogue10collective18CollectiveEpilogueINS1E_23Sm100TmaWarpSpecializedILi4ELi2ELi16ELb1ELb0EEEJNS5_IJSG_SG_SH_EEENS5_IJNST_ISG_SC_EENST_INSA_ILi16EEESC_EEEEEfSJ_fSJ_NS1E_6fusion15FusionCallbacksIS1I_NS1O_17LinearCombinationIffffLNS_15FloatRoundStyleE2EEES1J_S1N_JEEENS4_5SM1004TMEM4LOAD26SM100_TMEM_LOAD_32dp32b16xENS4_13SM90_TMA_LOADENS12_INS13_ILi2ELi4ELi3EEES16_NST_INS5_IJS17_S1L_EEENS5_IJS1L_SC_EEEEEEENS4_39AutoVectorizingCopyWithAssumedAlignmentILi128EEENS4_14SM90_TMA_STOREES23_S25_S25_EEEvvEEEEvNT_6ParamsE,(.L_x_253 - _ZN7cutlass13device_kernelINS_4gemm6kernel13GemmUniversalIN4cute5tupleIJiiiiEEENS1_10collective13CollectiveMmaINS1_35MainloopSm100TmaUmmaWarpSpecializedILi8ELi2ELi4ENS5_IJNS4_1CILi2EEENSA_ILi1EEESC_EEEEENS5_IJNSA_ILi256EEENSA_ILi128EEENSA_ILi32EEEEEEfNS5_IJlSC_lEEEfSJ_NS4_8TiledMMAINS4_8MMA_AtomIJNS4_23SM100_MMA_TF32_2x1SM_SSINS_10tfloat32_tESN_fLi256ELi128ELNS4_4UMMA5MajorE0ELSP_0ELNSO_7ScaleInE0ELSQ_0EEEEEENS4_6LayoutINS5_IJSC_SC_SC_EEENS5_IJNSA_ILi0EEESV_SV_EEEEENS5_IJNS4_10UnderscoreESY_SY_EEEEENS4_18SM100_TMA_2SM_LOADENS4_14ComposedLayoutINS4_7SwizzleILi3ELi4ELi3EEENS4_18smem_ptr_flag_bitsILi32EEENST_INS5_IJNSA_ILi8EEESH_EEENS5_IJSH_SC_EEEEEEEvNS4_8identityES11_S1B_vS1C_EENS_8epilogue10collective18CollectiveEpilogueINS1E_23Sm100TmaWarpSpecializedILi4ELi2ELi16ELb1ELb0EEEJNS5_IJSG_SG_SH_EEENS5_IJNST_ISG_SC_EENST_INSA_ILi16EEESC_EEEEEfSJ_fSJ_NS1E_6fusion15FusionCallbacksIS1I_NS1O_17LinearCombinationIffffLNS_15FloatRoundStyleE2EEES1J_S1N_JEEENS4_5SM1004TMEM4LOAD26SM100_TMEM_LOAD_32dp32b16xENS4_13SM90_TMA_LOADENS12_INS13_ILi2ELi4ELi3EEES16_NST_INS5_IJS17_S1L_EEENS5_IJS1L_SC_EEEEEEENS4_39AutoVectorizingCopyWithAssumedAlignmentILi128EEENS4_14SM90_TMA_STOREES23_S25_S25_EEEvvEEEEvNT_6ParamsE)
        .other          _ZN7cutlass13device_kernelINS_4gemm6kernel13GemmUniversalIN4cute5tupleIJiiiiEEENS1_10collective13CollectiveMmaINS1_35MainloopSm100TmaUmmaWarpSpecializedILi8ELi2ELi4ENS5_IJNS4_1CILi2EEENSA_ILi1EEESC_EEEEENS5_IJNSA_ILi256EEENSA_ILi128EEENSA_ILi32EEEEEEfNS5_IJlSC_lEEEfSJ_NS4_8TiledMMAINS4_8MMA_AtomIJNS4_23SM100_MMA_TF32_2x1SM_SSINS_10tfloat32_tESN_fLi256ELi128ELNS4_4UMMA5MajorE0ELSP_0ELNSO_7ScaleInE0ELSQ_0EEEEEENS4_6LayoutINS5_IJSC_SC_SC_EEENS5_IJNSA_ILi0EEESV_SV_EEEEENS5_IJNS4_10UnderscoreESY_SY_EEEEENS4_18SM100_TMA_2SM_LOADENS4_14ComposedLayoutINS4_7SwizzleILi3ELi4ELi3EEENS4_18smem_ptr_flag_bitsILi32EEENST_INS5_IJNSA_ILi8EEESH_EEENS5_IJSH_SC_EEEEEEEvNS4_8identityES11_S1B_vS1C_EENS_8epilogue10collective18CollectiveEpilogueINS1E_23Sm100TmaWarpSpecializedILi4ELi2ELi16ELb1ELb0EEEJNS5_IJSG_SG_SH_EEENS5_IJNST_ISG_SC_EENST_INSA_ILi16EEESC_EEEEEfSJ_fSJ_NS1E_6fusion15FusionCallbacksIS1I_NS1O_17LinearCombinationIffffLNS_15FloatRoundStyleE2EEES1J_S1N_JEEENS4_5SM1004TMEM4LOAD26SM100_TMEM_LOAD_32dp32b16xENS4_13SM90_TMA_LOADENS12_INS13_ILi2ELi4ELi3EEES16_NST_INS5_IJS17_S1L_EEENS5_IJS1L_SC_EEEEEEENS4_39AutoVectorizingCopyWithAssumedAlignmentILi128EEENS4_14SM90_TMA_STOREES23_S25_S25_EEEvvEEEEvNT_6ParamsE,@"STO_CUDA_ENTRY STV_DEFAULT"
_ZN7cutlass13device_kernelINS_4gemm6kernel13GemmUniversalIN4cute5tupleIJiiiiEEENS1_10collective13CollectiveMmaINS1_35MainloopSm100TmaUmmaWarpSpecializedILi8ELi2ELi4ENS5_IJNS4_1CILi2EEENSA_ILi1EEESC_EEEEENS5_IJNSA_ILi256EEENSA_ILi128EEENSA_ILi32EEEEEEfNS5_IJlSC_lEEEfSJ_NS4_8TiledMMAINS4_8MMA_AtomIJNS4_23SM100_MMA_TF32_2x1SM_SSINS_10tfloat32_tESN_fLi256ELi128ELNS4_4UMMA5MajorE0ELSP_0ELNSO_7ScaleInE0ELSQ_0EEEEEENS4_6LayoutINS5_IJSC_SC_SC_EEENS5_IJNSA_ILi0EEESV_SV_EEEEENS5_IJNS4_10UnderscoreESY_SY_EEEEENS4_18SM100_TMA_2SM_LOADENS4_14ComposedLayoutINS4_7SwizzleILi3ELi4ELi3EEENS4_18smem_ptr_flag_bitsILi32EEENST_INS5_IJNSA_ILi8EEESH_EEENS5_IJSH_SC_EEEEEEEvNS4_8identityES11_S1B_vS1C_EENS_8epilogue10collective18CollectiveEpilogueINS1E_23Sm100TmaWarpSpecializedILi4ELi2ELi16ELb1ELb0EEEJNS5_IJSG_SG_SH_EEENS5_IJNST_ISG_SC_EENST_INSA_ILi16EEESC_EEEEEfSJ_fSJ_NS1E_6fusion15FusionCallbacksIS1I_NS1O_17LinearCombinationIffffLNS_15FloatRoundStyleE2EEES1J_S1N_JEEENS4_5SM1004TMEM4LOAD26SM100_TMEM_LOAD_32dp32b16xENS4_13SM90_TMA_LOADENS12_INS13_ILi2ELi4ELi3EEES16_NST_INS5_IJS17_S1L_EEENS5_IJS1L_SC_EEEEEEENS4_39AutoVectorizingCopyWithAssumedAlignmentILi128EEENS4_14SM90_TMA_STOREES23_S25_S25_EEEvvEEEEvNT_6ParamsE:
[----:B------:R-:W1:Y:S01]  /*0000*/  LDC R1, c[0x0][0x37c] ;  /* 0x0000df00ff017b82 */ /* 0x000e620000000800 */
[----:B------:R-:W2:Y:S01]  /*0010*/  S2R R76, SR_TID.X ;  /* 0x00000000004c7919 */ /* 0x000ea20000002100 */
[----:B------:R-:W3:Y:S06]  /*0020*/  LDCU.64 UR6, c[0x0][0x890] ;  /* 0x00011200ff0677ac */ /* 0x000eec0008000a00 */
[----:B------:R-:W4:Y:S01]  /*0030*/  S2UR UR37, SR_CgaCtaId ;  /* 0x00000000002579c3 */ /* 0x000f220000008800 */
[----:B------:R-:W-:Y:S02]  /*0040*/  PRMT R64, RZ, 0x7610, R64 ;  /* 0x00007610ff407816 */ /* 0x000fe40000000040 */
[----:B------:R-:W-:Y:S01]  /*0050*/  ELECT P1, URZ, PT ;  /* 0x0000000000ff782f */ /* 0x000fe20003820000 */
[----:B------:R-:W1:Y:S01]  /*0060*/  LDCU.64 UR46, c[0x0][0x358] ;  /* 0x00006b00ff2e77ac */ /* 0x000e620008000a00 */
[----:B---3--:R-:W-:-:S04]  /*0070*/  UISETP.NE.U32.AND UP0, UPT, UR6, URZ, UPT ;  /* 0x000000ff0600728c */ /* 0x008fc8000bf05070 */
[----:B------:R-:W-:Y:S02]  /*0080*/  UISETP.NE.AND.EX UP0, UPT, UR7, URZ, UPT, UP0 ;  /* 0x000000ff0700728c */ /* 0x000fe4000bf05300 */
[----:B----4-:R-:W-:Y:S02]  /*0090*/  ULOP3.LUT UR5, UR37, 0x1, URZ, 0xc0, !UPT ;  /* 0x0000000125057892 */ /* 0x010fe4000f8ec0ff */
[----:B------:R-:W-:Y:S01]  /*00a0*/  ULOP3.LUT UR4, UR37, 0x1, URZ, 0x3c, !UPT ;  /* 0x0000000125047892 */ /* 0x000fe2000f8e3cff */
[----:B--2---:R-:W-:-:S05]  /*00b0*/  SHF.R.U32.HI R68, RZ, 0x5, R76 ;  /* 0x00000005ff447819 */ /* 0x004fca000001164c */
[----:B------:R-:W2:Y:S02]  /*00c0*/  SHFL.IDX PT, R0, R68, RZ, 0x1f ;  /* 0x00001fff44007589 */ /* 0x000ea400000e0000 */
[----:B--2---:R-:W-:Y:S01]  /*00d0*/  R2UR UR10, R0 ;  /* 0x00000000000a72ca */ /* 0x004fe200000e0000 */
[----:B-1----:R-:W-:-:S14]  /*00e0*/  BRA.U UP0, `(.L_x_0) ;  /* 0x00000001002c7547 */ /* 0x002fdc000b800000 */
[----:B------:R-:W1:Y:S02]  /*00f0*/  LDCU.64 UR8, c[0x0][0x888] ;  /* 0x00011100ff0877ac */ /* 0x000e640008000a00 */
[----:B-1----:R-:W-:-:S04]  /*0100*/  UISETP.NE.U32.AND UP0, UPT, UR8, URZ, UPT ;  /* 0x000000ff0800728c */ /* 0x002fc8000bf05070 */
[----:B------:R-:W-:-:S09]  /*0110*/  UISETP.NE.AND.EX UP0, UPT, UR9, URZ, UPT, UP0 ;  /* 0x000000ff0900728c */ /* 0x000fd2000bf05300 */
[----:B------:R-:W-:Y:S05]  /*0120*/  BRA.U !UP0, `(.L_x_1) ;  /* 0x0000000108107547 */ /* 0x000fea000b800000 */
[----:B------:R-:W1:Y:S02]  /*0130*/  LDC.64 R2, c[0x0][0x888] ;  /* 0x00022200ff027b82 */ /* 0x000e640000000a00 */
[----:B-1----:R1:W5:Y:S01]  /*0140*/  LDG.E R35, desc[UR46][R2.64] ;  /* 0x0000002e02237981 */ /* 0x002362000c1e1900 */
[----:B------:R-:W-:Y:S01]  /*0150*/  HFMA2 R64, -RZ, RZ, 0, 5.9604644775390625e-08 ;  /* 0x00000001ff407431 */ /* 0x000fe200000001ff */
[----:B------:R-:W-:Y:S05]  /*0160*/  BRA `(.L_x_0) ;  /* 0x00000000000c7947 */ /* 0x000fea0003800000 */
.L_x_1:
[----:B------:R-:W1:Y:S01]  /*0170*/  LDCU UR8, c[0x0][0x880] ;  /* 0x00011000ff0877ac */ /* 0x000e620008000800 */
[----:B------:R-:W-:Y:S01]  /*0180*/  HFMA2 R64, -RZ, RZ, 0, 5.9604644775390625e-08 ;  /* 0x00000001ff407431 */ /* 0x000fe200000001ff */
[----:B-1----:R-:W-:-:S07]  /*0190*/  MOV R35, UR8 ;  /* 0x0000000800237c02 */ /* 0x002fce0008000f00 */
.L_x_0:
[----:B------:R-:W2:Y:S02]  /*01a0*/  LDCU.64 UR8, c[0x0][0x8b0] ;  /* 0x00011600ff0877ac */ /* 0x000ea40008000a00 */
[----:B--2---:R-:W-:-:S04]  /*01b0*/  UISETP.NE.U32.AND UP0, UPT, UR8, URZ, UPT ;  /* 0x000000ff0800728c */ /* 0x004fc8000bf05070 */
[----:B------:R-:W-:-:S09]  /*01c0*/  UISETP.NE.AND.EX UP0, UPT, UR9, URZ, UPT, UP0 ;  /* 0x000000ff0900728c */ /* 0x000fd2000bf05300 */
[----:B------:R-:W-:Y:S05]  /*01d0*/  BRA.U UP0, `(.L_x_2) ;  /* 0x0000000100247547 */ /* 0x000fea000b800000 */
[----:B------:R-:W2:Y:S02]  /*01e0*/  LDCU.64 UR8, c[0x0][0x8a8] ;  /* 0x00011500ff0877ac */ /* 0x000ea40008000a00 */
[----:B--2---:R-:W-:-:S04]  /*01f0*/  UISETP.NE.U32.AND UP0, UPT, UR8, URZ, UPT ;  /* 0x000000ff0800728c */ /* 0x004fc8000bf05070 */
[----:B------:R-:W-:-:S09]  /*0200*/  UISETP.NE.AND.EX UP0, UPT, UR9, URZ, UPT, UP0 ;  /* 0x000000ff0900728c */ /* 0x000fd2000bf05300 */
[----:B------:R-:W-:Y:S05]  /*0210*/  BRA.U !UP0, `(.L_x_3) ;  /* 0x00000001080c7547 */ /* 0x000fea000b800000 */
[----:B-1----:R-:W1:Y:S02]  /*0220*/  LDC.64 R2, c[0x0][0x8a8] ;  /* 0x00022a00ff027b82 */ /* 0x002e640000000a00 */
[----:B-1----:R2:W5:Y:S01]  /*0230*/  LDG.E R33, desc[UR46][R2.64] ;  /* 0x0000002e02217981 */ /* 0x002562000c1e1900 */
[----:B------:R-:W-:Y:S05]  /*0240*/  BRA `(.L_x_2) ;  /* 0x0000000000087947 */ /* 0x000fea0003800000 */
.L_x_3:
[----:B------:R-:W2:Y:S02]  /*0250*/  LDCU UR8, c[0x0][0x8a0] ;  /* 0x00011400ff0877ac */ /* 0x000ea40008000800 */
[----:B--2---:R-:W-:Y:S02]  /*0260*/  MOV R33, UR8 ;  /* 0x0000000800217c02 */ /* 0x004fe40008000f00 */
.L_x_2:
[----:B------:R-:W-:Y:S01]  /*0270*/  IMAD.U32 R0, RZ, RZ, UR10 ;  /* 0x0000000aff007e24 */ /* 0x000fe2000f8e00ff */
[----:B------:R-:W-:Y:S04]  /*0280*/  BSSY.RECONVERGENT B0, `(.L_x_4) ;  /* 0x000000c000007945 */ /* 0x000fe80003800200 */
[C---:B------:R-:W-:Y:S02]  /*0290*/  ISETP.NE.OR P2, PT, R0.reuse, 0x1, !P1 ;  /* 0x000000010000780c */ /* 0x040fe40004f45670 */
[----:B------:R-:W-:-:S11]  /*02a0*/  ISETP.NE.OR P0, PT, R0, 0x3, !P1 ;  /* 0x000000030000780c */ /* 0x000fd60004f05670 */
[----:B------:R-:W-:Y:S05]  /*02b0*/  @P2 BRA `(.L_x_5) ;  /* 0x0000000000202947 */ /* 0x000fea0003800000 */
[----:B------:R-:W3:Y:S02]  /*02c0*/  LDCU.64 UR8, c[0x0][0x348] ;  /* 0x00006900ff0877ac */ /* 0x000ee40008000a00 */
[----:B---3--:R-:W-:Y:S02]  /*02d0*/  UIADD3 UR12, UP1, UPT, UR8, 0x80, URZ ;  /* 0x00000080080c7890 */ /* 0x008fe4000ff3e0ff */
[----:B------:R-:W-:Y:S02]  /*02e0*/  UIADD3 UR8, UP0, UPT, UR8, 0x180, URZ ;  /* 0x0000018008087890 */ /* 0x000fe4000ff1e0ff */
[----:B------:R-:W-:Y:S02]  /*02f0*/  UIADD3.X UR13, UPT, UPT, URZ, UR9, URZ, UP1, !UPT ;  /* 0x00000009ff0d7290 */ /* 0x000fe40008ffe4ff */
[----:B------:R-:W-:-:S07]  /*0300*/  UIADD3.X UR9, UPT, UPT, URZ, UR9, URZ, UP0, !UPT ;  /* 0x00000009ff097290 */ /* 0x000fce00087fe4ff */
[----:B------:R3:W-:Y:S02]  /*0310*/  UTMACCTL.PF [UR12] ;  /* 0x000000000c0079b9 */ /* 0x0007e40008040000 */
[----:B------:R3:W-:Y:S02]  /*0320*/  UTMACCTL.PF [UR8] ;  /* 0x00000000080079b9 */ /* 0x0007e40008040000 */
[----:B---3--:R-:W-:Y:S01]  /*0330*/  NOP ;  /* 0x0000000000007918 */ /* 0x008fe20000000000 */
.L_x_5:
[----:B------:R-:W-:Y:S05]  /*0340*/  BSYNC.RECONVERGENT B0 ;  /* 0x0000000000007941 */ /* 0x000fea0003800200 */
.L_x_4:
[----:B------:R-:W-:Y:S04]  /*0350*/  BSSY.RECONVERGENT B0, `(.L_x_6) ;  /* 0x000000a000007945 */ /* 0x000fe80003800200 */
        /* <DEDUP_REMOVED lines=9> */
.L_x_7:
[----:B------:R-:W-:Y:S05]  /*03f0*/  BSYNC.RECONVERGENT B0 ;  /* 0x0000000000007941 */ /* 0x000fea0003800200 */
.L_x_6:
[----:B------:R-:W3:Y:S01]  /*0400*/  LDCU.64 UR8, c[0x0][0x888] ;  /* 0x00011100ff0877ac */ /* 0x000ee20008000a00 */
[----:B------:R-:W-:Y:S02]  /*0410*/  UISETP.EQ.U32.AND UP1, UPT, UR6, URZ, UPT ;  /* 0x000000ff0600728c */ /* 0x000fe4000bf22070 */
[----:B------:R-:W-:Y:S02]  /*0420*/  UPLOP3.LUT UP5, UPT, UPT, UPT, UPT, 0x80, 0x8 ;  /* 0x000000000008789c */ /* 0x000fe40003faf070 */
[----:B---3--:R-:W-:-:S04]  /*0430*/  UISETP.NE.U32.AND UP0, UPT, UR8, URZ, UPT ;  /* 0x000000ff0800728c */ /* 0x008fc8000bf05070 */
[----:B------:R-:W-:-:S04]  /*0440*/  UISETP.NE.AND.EX UP0, UPT, UR9, URZ, UPT, UP0 ;  /* 0x000000ff0900728c */ /* 0x000fc8000bf05300 */
[----:B------:R-:W-:-:S04]  /*0450*/  UISETP.EQ.OR.EX UP2, UPT, UR7, URZ, !UP0, UP1 ;  /* 0x000000ff0700728c */ /* 0x000fc8000c742710 */
[----:B------:R-:W-:-:S05]  /*0460*/  UP2UR UR50, UPR, URZ, 0x4 ;  /* 0x00000004ff327883 */ /* 0x000fca0008000000 */
[----:B------:R-:W-:Y:S07]  /*0470*/  BRA.U !UP2, `(.L_x_8) ;  /* 0x000000010a207547 */ /* 0x000fee000b800000 */
[----:B------:R-:W-:Y:S01]  /*0480*/  UISETP.NE.U32.AND UP2, UPT, UR6, URZ, UPT ;  /* 0x000000ff0600728c */ /* 0x000fe2000bf45070 */
[----:B-----5:R-:W-:Y:S01]  /*0490*/  FSETP.NEU.AND P0, PT, R35, RZ, PT ;  /* 0x000000ff2300720b */ /* 0x020fe20003f0d000 */
[----:B------:R-:W-:Y:S02]  /*04a0*/  USEL UR6, URZ, 0xffffffff, UP0 ;  /* 0xffffffffff067887 */ /* 0x000fe40008000000 */
[----:B------:R-:W-:-:S10]  /*04b0*/  UISETP.NE.AND.EX UP2, UPT, UR7, URZ, UPT, UP2 ;  /* 0x000000ff0700728c */ /* 0x000fd4000bf45320 */
[----:B------:R-:W-:Y:S01]  /*04c0*/  VOTEU.ANY UP1, P0 ;  /* 0x0000000000ff7886 */ /* 0x000fe20000020100 */
[----:B------:R-:W-:-:S04]  /*04d0*/  @!UP2 USEL UR6, URZ, 0xffffffff, UP1 ;  /* 0xffffffffff06a887 */ /* 0x000fc80008800000 */
[----:B------:R-:W-:-:S04]  /*04e0*/  ULOP3.LUT UR6, UR6, 0x1, URZ, 0xc0, !UPT ;  /* 0x0000000106067892 */ /* 0x000fc8000f8ec0ff */
[----:B------:R-:W-:-:S11]  /*04f0*/  UISETP.NE.U32.AND UP5, UPT, UR6, 0x1, UPT ;  /* 0x000000010600788c */ /* 0x000fd6000bfa5070 */
.L_x_8:
[----:B------:R-:W3:Y:S01]  /*0500*/  SHFL.IDX PT, R0, R68, RZ, 0x1f ;  /* 0x00001fff44007589 */ /* 0x000ee200000e0000 */
[----:B------:R-:W-:-:S04]  /*0510*/  UISETP.NE.AND UP1, UPT, UR10, 0x2, UPT ;  /* 0x000000020a00788c */ /* 0x000fc8000bf25270 */
[----:B------:R-:W-:Y:S02]  /*0520*/  UISETP.EQ.AND UP2, UPT, UR5, URZ, !UP1 ;  /* 0x000000ff0500728c */ /* 0x000fe4000cf42270 */
[----:B------:R-:W-:-:S04]  /*0530*/  USEL UR6, URZ, 0x1, UP1 ;  /* 0x00000001ff067887 */ /* 0x000fc80008800000 */
[----:B------:R-:W-:Y:S02]  /*0540*/  PLOP3.LUT P5, PT, P1, PT, UP2, 0x80, 0x8 ;  /* 0x000000000008781c */ /* 0x000fe40000faf028 */
[----:B---3--:R-:W-:-:S13]  /*0550*/  ISETP.NE.AND P0, PT, R0, RZ, PT ;  /* 0x000000ff0000720c */ /* 0x008fda0003f05270 */
[----:B------:R-:W-:Y:S05]  /*0560*/  @P0 BRA `(.L_x_9) ;  /* 0x0000000000640947 */ /* 0x000fea0003800000 */
[----:B------:R-:W-:Y:S01]  /*0570*/  UMOV UR8, 0x400 ;  /* 0x0000040000087882 */ /* 0x000fe20000000000 */
[----:B------:R-:W-:Y:S01]  /*0580*/  UMOV UR7, 0x1 ;  /* 0x0000000100077882 */ /* 0x000fe20000000000 */
[----:B------:R-:W-:Y:S02]  /*0590*/  ULEA UR8, UR37, UR8, 0x18 ;  /* 0x0000000825087291 */ /* 0x000fe4000f8ec0ff */
[----:B------:R-:W-:-:S04]  /*05a0*/  UIADD3 UR12, UPT, UPT, -UR7, 0x100000, URZ ;  /* 0x00100000070c7890 */ /* 0x000fc8000fffe1ff */
[----:B------:R-:W-:Y:S02]  /*05b0*/  USHF.L.U32 UR13, UR12, 0xb, URZ ;  /* 0x0000000b0c0d7899 */ /* 0x000fe400080006ff */
[----:B------:R-:W-:Y:S01]  /*05c0*/  USHF.L.U32 UR12, UR12, 0x1, URZ ;  /* 0x000000010c0c7899 */ /* 0x000fe200080006ff */
[----:B------:R-:W-:Y:S01]  /*05d0*/  ELECT P0, URZ, PT ;  /* 0x0000000000ff782f */ /* 0x000fe20003800000 */
[----:B------:R-:W3:Y:S10]  /*05e0*/  FENCE.VIEW.ASYNC.S ;  /* 0x00000000000073c6 */ /* 0x000ef40000000000 */
[----:B---3--:R3:W4:Y:S01]  /*05f0*/  SYNCS.EXCH.64 URZ, [UR8], UR12 ;  /* 0x0000000c08ff75b2 */ /* 0x0087220008000100 */
[----:B------:R3:W1:Y:S01]  /*0600*/  SYNCS.EXCH.64 URZ, [UR8+0x40], UR12 ;  /* 0x0000400c08ff75b2 */ /* 0x0006620008000100 */
        /* <DEDUP_REMOVED lines=13> */
[----:B------:R3:W1:Y:S02]  /*06e0*/  SYNCS.EXCH.64 URZ, [UR8+0x78], UR12 ;  /* 0x0000780c08ff75b2 */ /* 0x0006640008000100 */
[----:B---3--:R-:W-:Y:S01]  /*06f0*/  NOP ;  /* 0x0000000000007918 */ /* 0x008fe20000000000 */
.L_x_9:
[----:B------:R-:W3:Y:S01]  /*0700*/  SHFL.IDX PT, R0, R68, RZ, 0x1f ;  /* 0x00001fff44007589 */ /* 0x000ee200000e0000 */
[----:B------:R-:W-:Y:S01]  /*0710*/  NOP ;  /* 0x0000000000007918 */ /* 0x000fe20000000000 */
[----:B---3--:R-:W-:-:S13]  /*0720*/  ISETP.NE.AND P0, PT, R0, 0x1, PT ;  /* 0x000000010000780c */ /* 0x008fda0003f05270 */
[----:B------:R-:W-:Y:S05]  /*0730*/  @P0 BRA `(.L_x_10) ;  /* 0x0000000000540947 */ /* 0x000fea0003800000 */
[----:B------:R-:W-:Y:S01]  /*0740*/  UMOV UR9, 0x400 ;  /* 0x0000040000097882 */ /* 0x000fe20000000000 */
[----:B------:R-:W-:Y:S01]  /*0750*/  UMOV UR8, 0x20 ;  /* 0x0000002000087882 */ /* 0x000fe20000000000 */
[----:B------:R-:W-:Y:S01]  /*0760*/  UMOV UR7, 0x80 ;  /* 0x0000008000077882 */ /* 0x000fe20000000000 */
[----:B------:R-:W-:Y:S02]  /*0770*/  ULEA UR9, UR37, UR9, 0x18 ;  /* 0x0000000925097291 */ /* 0x000fe4000f8ec0ff */
[----:B------:R-:W-:-:S04]  /*0780*/  UIADD3 UR12, UPT, UPT, -UR8, 0x100000, URZ ;  /* 0x00100000080c7890 */ /* 0x000fc8000fffe1ff */
[----:B------:R-:W-:Y:S02]  /*0790*/  USHF.L.U32 UR13, UR12, 0xb, URZ ;  /* 0x0000000b0c0d7899 */ /* 0x000fe400080006ff */
[----:B------:R-:W-:Y:S02]  /*07a0*/  USHF.L.U32 UR12, UR12, 0x1, URZ ;  /* 0x000000010c0c7899 */ /* 0x000fe400080006ff */
[----:B------:R-:W-:-:S04]  /*07b0*/  UIADD3 UR14, UPT, UPT, -UR7, 0x100000, URZ ;  /* 0x00100000070e7890 */ /* 0x000fc8000fffe1ff */
[----:B------:R-:W-:Y:S02]  /*07c0*/  USHF.L.U32 UR15, UR14, 0xb, URZ ;  /* 0x0000000b0e0f7899 */ /* 0x000fe400080006ff */
[----:B------:R-:W-:Y:S01]  /*07d0*/  USHF.L.U32 UR14, UR14, 0x1, URZ ;  /* 0x000000010e0e7899 */ /* 0x000fe200080006ff */
[----:B------:R-:W-:Y:S01]  /*07e0*/  ELECT P0, URZ, PT ;  /* 0x0000000000ff782f */ /* 0x000fe20003800000 */
[----:B------:R-:W3:Y:S02]  /*07f0*/  FENCE.VIEW.ASYNC.S ;  /* 0x00000000000073c6 */ /* 0x000ee40000000000 */
[----:B---3--:R3:W1:Y:S08]  /*0800*/  SYNCS.EXCH.64 URZ, [UR9+0x80], UR12 ;  /* 0x0000800c09ff75b2 */ /* 0x0086700008000100 */
[----:B------:R3:W1:Y:S01]  /*0810*/  SYNCS.EXCH.64 URZ, [UR9+0xa0], UR14 ;  /* 0x0000a00e09ff75b2 */ /* 0x0006620008000100 */
[----:B------:R3:W1:Y:S01]  /*0820*/  SYNCS.EXCH.64 URZ, [UR9+0x88], UR12 ;  /* 0x0000880c09ff75b2 */ /* 0x0006620008000100 */
[----:B------:R3:W1:Y:S01]  /*0830*/  SYNCS.EXCH.64 URZ, [UR9+0xa8], UR14 ;  /* 0x0000a80e09ff75b2 */ /* 0x0006620008000100 */
[----:B------:R3:W1:Y:S01]  /*0840*/  SYNCS.EXCH.64 URZ, [UR9+0x90], UR12 ;  /* 0x0000900c09ff75b2 */ /* 0x0006620008000100 */
[----:B------:R3:W1:Y:S01]  /*0850*/  SYNCS.EXCH.64 URZ, [UR9+0xb0], UR14 ;  /* 0x0000b00e09ff75b2 */ /* 0x0006620008000100 */
[----:B------:R3:W1:Y:S01]  /*0860*/  SYNCS.EXCH.64 URZ, [UR9+0x98], UR12 ;  /* 0x0000980c09ff75b2 */ /* 0x0006620008000100 */
[----:B------:R3:W1:Y:S01]  /*0870*/  SYNCS.EXCH.64 URZ, [UR9+0xb8], UR14 ;  /* 0x0000b80e09ff75b2 */ /* 0x0006620008000100 */
[----:B------:R-:W-:Y:S01]  /*0880*/  NOP ;  /* 0x0000000000007918 */ /* 0x000fe20000000000 */
.L_x_10:
[----:B------:R-:W2:Y:S01]  /*0890*/  SHFL.IDX PT, R0, R68, RZ, 0x1f ;  /* 0x00001fff44007589 */ /* 0x000ea200000e0000 */
[----:B------:R-:W-:Y:S01]  /*08a0*/  NOP ;  /* 0x0000000000007918 */ /* 0x000fe20000000000 */
[----:B--2---:R-:W-:-:S13]  /*08b0*/  ISETP.NE.AND P0, PT, R0, 0x3, PT ;  /* 0x000000030000780c */ /* 0x004fda0003f05270 */
[----:B------:R-:W-:Y:S05]  /*08c0*/  @P0 BRA `(.L_x_11) ;  /* 0x00000000002c0947 */ /* 0x000fea0003800000 */
[----:B------:R-:W-:Y:S01]  /*08d0*/  UMOV UR8, 0x400 ;  /* 0x0000040000087882 */ /* 0x000fe20000000000 */
[----:B------:R-:W-:Y:S01]  /*08e0*/  UMOV UR7, 0x20 ;  /* 0x0000002000077882 */ /* 0x000fe20000000000 */
[----:B------:R-:W-:Y:S02]  /*08f0*/  ULEA UR8, UR37, UR8, 0x18 ;  /* 0x0000000825087291 */ /* 0x000fe4000f8ec0ff */
[----:B---3--:R-:W-:-:S04]  /*0900*/  UIADD3 UR12, UPT, UPT, -UR7, 0x100000, URZ ;  /* 0x00100000070c7890 */ /* 0x008fc8000fffe1ff */
[----:B------:R-:W-:Y:S02]  /*0910*/  USHF.L.U32 UR13, UR12, 0xb, URZ ;  /* 0x0000000b0c0d7899 */ /* 0x000fe400080006ff */
[----:B------:R-:W-:Y:S01]  /*0920*/  USHF.L.U32 UR12, UR12, 0x1, URZ ;  /* 0x000000010c0c7899 */ /* 0x000fe200080006ff */
[----:B------:R-:W-:Y:S01]  /*0930*/  ELECT P0, URZ, PT ;  /* 0x0000000000ff782f */ /* 0x000fe20003800000 */
[----:B------:R-:W2:Y:S10]  /*0940*/  FENCE.VIEW.ASYNC.S ;  /* 0x00000000000073c6 */ /* 0x000eb40000000000 */
[----:B--2---:R2:W3:Y:S01]  /*0950*/  SYNCS.EXCH.64 URZ, [UR8+0xc0], UR12 ;  /* 0x0000c00c08ff75b2 */ /* 0x0044e20008000100 */
[----:B------:R2:W1:Y:S01]  /*0960*/  SYNCS.EXCH.64 URZ, [UR8+0xc8], UR12 ;  /* 0x0000c80c08ff75b2 */ /* 0x0004620008000100 */
[----:B------:R-:W-:Y:S01]  /*0970*/  NOP ;  /* 0x0000000000007918 */ /* 0x000fe20000000000 */
.L_x_11:
[----:B------:R-:W4:Y:S01]  /*0980*/  SHFL.IDX PT, R0, R68, RZ, 0x1f ;  /* 0x00001fff44007589 */ /* 0x000f2200000e0000 */
[----:B------:R-:W-:Y:S01]  /*0990*/  NOP ;  /* 0x0000000000007918 */ /* 0x000fe20000000000 */
[----:B----4-:R-:W-:-:S13]  /*09a0*/  ISETP.NE.AND P0, PT, R0, 0x4, PT ;  /* 0x000000040000780c */ /* 0x010fda0003f05270 */
[----:B------:R-:W-:Y:S05]  /*09b0*/  @P0 BRA `(.L_x_12) ;  /* 0x0000000000480947 */ /* 0x000fea0003800000 */
[----:B---3--:R-:W-:Y:S01]  /*09c0*/  UMOV UR9, 0x1e0 ;  /* 0x000001e000097882 */ /* 0x008fe20000000000 */
[----:B--2---:R-:W-:Y:S01]  /*09d0*/  UMOV UR8, 0x400 ;  /* 0x0000040000087882 */ /* 0x004fe20000000000 */
[----:B------:R-:W-:Y:S01]  /*09e0*/  USEL UR9, UR9, 0x1a0, UP5 ;  /* 0x000001a009097887 */ /* 0x000fe2000a800000 */
        /* <DEDUP_REMOVED lines=9> */
[----:B------:R-:W2:Y:S02]  /*0a80*/  FENCE.VIEW.ASYNC.S ;  /* 0x00000000000073c6 */ /* 0x000ea40000000000 */
[----:B--2---:R4:W2:Y:S08]  /*0a90*/  SYNCS.EXCH.64 URZ, [UR8+0xd0], UR12 ;  /* 0x0000d00c08ff75b2 */ /* 0x0048b00008000100 */
[----:B------:R4:W3:Y:S01]  /*0aa0*/  SYNCS.EXCH.64 URZ, [UR8+0xe0], UR14 ;  /* 0x0000e00e08ff75b2 */ /* 0x0008e20008000100 */
[----:B------:R4:W1:Y:S01]  /*0ab0*/  SYNCS.EXCH.64 URZ, [UR8+0xd8], UR12 ;  /* 0x0000d80c08ff75b2 */ /* 0x0008620008000100 */
[----:B------:R4:W1:Y:S02]  /*0ac0*/  SYNCS.EXCH.64 URZ, [UR8+0xe8], UR14 ;  /* 0x0000e80e08ff75b2 */ /* 0x0008640008000100 */
[----:B----4-:R-:W-:Y:S01]  /*0ad0*/  NOP ;  /* 0x0000000000007918 */ /* 0x010fe20000000000 */
.L_x_12:
[----:B------:R-:W4:Y:S01]  /*0ae0*/  SHFL.IDX PT, R0, R68, RZ, 0x1f ;  /* 0x00001fff44007589 */ /* 0x000f2200000e0000 */
[----:B------:R-:W-:Y:S01]  /*0af0*/  NOP ;  /* 0x0000000000007918 */ /* 0x000fe20000000000 */
[----:B----4-:R-:W-:-:S13]  /*0b00*/  ISETP.NE.AND P0, PT, R0, 0x5, PT ;  /* 0x000000050000780c */ /* 0x010fda0003f05270 */
[----:B------:R-:W-:Y:S05]  /*0b10*/  @P0 BRA `(.L_x_13) ;  /* 0x0000000000540947 */ /* 0x000fea0003800000 */
[----:B---3--:R-:W-:Y:S01]  /*0b20*/  UMOV UR9, 0x400 ;  /* 0x0000040000097882 */ /* 0x008fe20000000000 */
[----:B--2---:R-:W-:Y:S01]  /*0b30*/  UMOV UR8, 0x1 ;  /* 0x0000000100087882 */ /* 0x004fe20000000000 */
        /* <DEDUP_REMOVED lines=13> */
[----:B------:R4:W1:Y:S01]  /*0c10*/  SYNCS.EXCH.64 URZ, [UR9+0x118], UR14 ;  /* 0x0001180e09ff75b2 */ /* 0x0008620008000100 */
[----:B------:R4:W1:Y:S01]  /*0c20*/  SYNCS.EXCH.64 URZ, [UR9+0x100], UR12 ;  /* 0x0001000c09ff75b2 */ /* 0x0008620008000100 */
[----:B------:R4:W1:Y:S01]  /*0c30*/  SYNCS.EXCH.64 URZ, [UR9+0x120], UR14 ;  /* 0x0001200e09ff75b2 */ /* 0x0008620008000100 */
[----:B------:R4:W1:Y:S01]  /*0c40*/  SYNCS.EXCH.64 URZ, [UR9+0x108], UR12 ;  /* 0x0001080c09ff75b2 */ /* 0x0008620008000100 */
[----:B------:R4:W1:Y:S02]  /*0c50*/  SYNCS.EXCH.64 URZ, [UR9+0x128], UR14 ;  /* 0x0001280e09ff75b2 */ /* 0x0008640008000100 */
[----:B----4-:R-:W-:Y:S01]  /*0c60*/  NOP ;  /* 0x0000000000007918 */ /* 0x010fe20000000000 */
.L_x_13:
[----:B------:R-:W4:Y:S01]  /*0c70*/  SHFL.IDX PT, R0, R68, RZ, 0x1f ;  /* 0x00001fff44007589 */ /* 0x000f2200000e0000 */
[----:B------:R-:W-:Y:S01]  /*0c80*/  ISETP.NE.OR P1, PT, RZ, UR10, !P1 ;  /* 0x0000000aff007c0c */ /* 0x000fe2000cf25670 */
[----:B------:R-:W-:Y:S01]  /*0c90*/  NOP ;  /* 0x0000000000007918 */ /* 0x000fe20000000000 */
[----:B----4-:R-:W-:-:S13]  /*0ca0*/  ISETP.NE.AND P0, PT, R0, 0x3, PT ;  /* 0x000000030000780c */ /* 0x010fda0003f05270 */
[----:B------:R-:W-:Y:S05]  /*0cb0*/  @P0 BRA `(.L_x_14) ;  /* 0x0000000000340947 */ /* 0x000fea0003800000 */
[----:B--2---:R-:W-:Y:S01]  /*0cc0*/  UMOV UR8, 0x400 ;  /* 0x0000040000087882 */ /* 0x004fe20000000000 */
[----:B------:R-:W-:Y:S01]  /*0cd0*/  UMOV UR7, 0x20 ;  /* 0x0000002000077882 */ /* 0x000fe20000000000 */
[----:B------:R-:W-:Y:S02]  /*0ce0*/  ULEA UR8, UR37, UR8, 0x18 ;  /* 0x0000000825087291 */ /* 0x000fe4000f8ec0ff */
[----:B---3--:R-:W-:-:S04]  /*0cf0*/  UIADD3 UR12, UPT, UPT, -UR7, 0x100000, URZ ;  /* 0x00100000070c7890 */ /* 0x008fc8000fffe1ff */
[----:B------:R-:W-:Y:S02]  /*0d00*/  USHF.L.U32 UR13, UR12, 0xb, URZ ;  /* 0x0000000b0c0d7899 */ /* 0x000fe400080006ff */
[----:B------:R-:W-:Y:S01]  /*0d10*/  USHF.L.U32 UR12, UR12, 0x1, URZ ;  /* 0x000000010c0c7899 */ /* 0x000fe200080006ff */
[----:B------:R-:W-:Y:S01]  /*0d20*/  ELECT P0, URZ, PT ;  /* 0x0000000000ff782f */ /* 0x000fe20003800000 */
[----:B------:R-:W2:Y:S10]  /*0d30*/  FENCE.VIEW.ASYNC.S ;  /* 0x00000000000073c6 */ /* 0x000eb40000000000 */
[----:B--2---:R4:W2:Y:S01]  /*0d40*/  SYNCS.EXCH.64 URZ, [UR8+0x130], UR12 ;  /* 0x0001300c08ff75b2 */ /* 0x0048a20008000100 */
[----:B------:R4:W3:Y:S01]  /*0d50*/  SYNCS.EXCH.64 URZ, [UR8+0x140], UR12 ;  /* 0x0001400c08ff75b2 */ /* 0x0008e20008000100 */
[----:B------:R4:W1:Y:S01]  /*0d60*/  SYNCS.EXCH.64 URZ, [UR8+0x138], UR12 ;  /* 0x0001380c08ff75b2 */ /* 0x0008620008000100 */
[----:B------:R4:W1:Y:S02]  /*0d70*/  SYNCS.EXCH.64 URZ, [UR8+0x148], UR12 ;  /* 0x0001480c08ff75b2 */ /* 0x0008640008000100 */
[----:B----4-:R-:W-:Y:S01]  /*0d80*/  NOP ;  /* 0x0000000000007918 */ /* 0x010fe20000000000 */
.L_x_14:
[----:B------:R-:W-:Y:S01]  /*0d90*/  VOTEU.ALL UP1, P1 ;  /* 0x0000000000ff7886 */ /* 0x000fe20000820000 */
[----:B--2---:R-:W2:Y:S01]  /*0da0*/  LDCU UR8, c[0x0][0x36c] ;  /* 0x00006d80ff0877ac */ /* 0x004ea20008000800 */
[----:B------:R-:W-:Y:S01]  /*0db0*/  NOP ;  /* 0x0000000000007918 */ /* 0x000fe20000000000 */
[----:B------:R-:W-:Y:S01]  /*0dc0*/  LOP3.LUT R10, R76, 0x1f, RZ, 0xc0, !PT ;  /* 0x0000001f4c0a7812 */ /* 0x000fe200078ec0ff */
[----:B---3--:R-:W-:Y:S01]  /*0dd0*/  UMOV UR12, 0x20 ;  /* 0x00000020000c7882 */ /* 0x008fe20000000000 */
[----:B------:R-:W-:Y:S01]  /*0de0*/  @!UP1 UMOV UR7, 0x400 ;  /* 0x0000040000079882 */ /* 0x000fe20000000000 */
[----:B------:R-:W-:-:S04]  /*0df0*/  @!UP1 UIADD3 UR12, UPT, UPT, -UR12, 0x100000, URZ ;  /* 0x001000000c0c9890 */ /* 0x000fc8000fffe1ff */
[----:B------:R-:W-:Y:S02]  /*0e00*/  @!UP1 USHF.L.U32 UR13, UR12, 0xb, URZ ;  /* 0x0000000b0c0d9899 */ /* 0x000fe400080006ff */
[----:B------:R-:W-:Y:S02]  /*0e10*/  @!UP1 USHF.L.U32 UR12, UR12, 0x1, URZ ;  /* 0x000000010c0c9899 */ /* 0x000fe400080006ff */
[----:B------:R-:W-:Y:S01]  /*0e20*/  @!UP1 ULEA UR7, UR37, UR7, 0x18 ;  /* 0x0000000725079291 */ /* 0x000fe2000f8ec0ff */
[----:B------:R-:W-:Y:S01]  /*0e30*/  VOTEU.ALL UP1, P1 ;  /* 0x0000000000ff7886 */ /* 0x000fe20000820000 */
[----:B------:R-:W-:Y:S01]  /*0e40*/  UISETP.NE.AND UP4, UPT, UR10, URZ, UPT ;  /* 0x000000ff0a00728c */ /* 0x000fe2000bf85270 */
[----:B------:R-:W3:Y:S09]  /*0e50*/  FENCE.VIEW.ASYNC.S ;  /* 0x00000000000073c6 */ /* 0x000ef20000000000 */
[----:B---3--:R3:W4:Y:S01]  /*0e60*/  @!UP1 SYNCS.EXCH.64 URZ, [UR7+0x150], UR12 ;  /* 0x0001500c07ff95b2 */ /* 0x0087220008000100 */
[----:B--2---:R-:W-:-:S09]  /*0e70*/  UISETP.EQ.U32.AND UP1, UPT, UR8, 0x1, UPT ;  /* 0x000000010800788c */ /* 0x004fd2000bf22070 */
[----:B------:R-:W-:Y:S05]  /*0e80*/  BRA.U !UP1, `(.L_x_15) ;  /* 0x0000000109087547 */ /* 0x000fea000b800000 */
[----:B-1--4-:R-:W-:Y:S01]  /*0e90*/  UCGABAR_ARV ;  /* 0x00000000000079c7 */ /* 0x012fe20008000000 */
[----:B------:R-:W-:Y:S05]  /*0ea0*/  BRA `(.L_x_16) ;  /* 0x0000000000047947 */ /* 0x000fea0003800000 */
.L_x_15:
[----:B-1--4-:R-:W-:Y:S01]  /*0eb0*/  NOP ;  /* 0x0000000000007918 */ /* 0x012fe20000000000 */
.L_x_16:
[----:B------:R-:W1:Y:S01]  /*0ec0*/  S2R R15, SR_CTAID.Y ;  /* 0x00000000000f7919 */ /* 0x000e620000002600 */
[----:B------:R-:W-:-:S05]  /*0ed0*/  CS2R.32 R63, SR_CgaSize ;  /* 0x00000000003f7805 */ /* 0x000fca0000008a00 */
[----:B------:R-:W-:-:S05]  /*0ee0*/  IMAD R63, R63, -0xa0, RZ ;  /* 0xffffff603f3f7824 */ /* 0x000fca00078e02ff */
[----:B---3--:R-:W-:-:S14]  /*0ef0*/  R2UR UR7, R63 ;  /* 0x000000003f0772ca */ /* 0x008fdc00000e0000 */
[----:B------:R-:W2:Y:S01]  /*0f00*/  LDCU UR7, c[0x0][UR7+0x2b4] ;  /* 0x00005680070777ac */ /* 0x000ea20008000800 */
[----:B------:R-:W-:-:S05]  /*0f10*/  CS2R.32 R0, SR_CgaSize ;  /* 0x0000000000007805 */ /* 0x000fca0000008a00 */
[----:B------:R-:W-:-:S06]  /*0f20*/  IMAD R0, R0, -0xa0, RZ ;  /* 0xffffff6000007824 */ /* 0x000fcc00078e02ff */
[----:B------:R-:W3:Y:S01]  /*0f30*/  LDC R0, c[0x0][R0+0x2a4] ;  /* 0x0000a90000007b82 */ /* 0x000ee20000000800 */
[----:B------:R-:W-:Y:S01]  /*0f40*/  PRMT R8, RZ, 0x7610, R8 ;  /* 0x00007610ff087816 */ /* 0x000fe20000000008 */
[----:B------:R-:W4:Y:S01]  /*0f50*/  S2R R9, SR_CTAID.X ;  /* 0x0000000000097919 */ /* 0x000f220000002500 */
[----:B------:R-:W-:-:S05]  /*0f60*/  CS2R.32 R63, SR_CgaSize ;  /* 0x00000000003f7805 */ /* 0x000fca0000008a00 */
[----:B------:R-:W-:-:S05]  /*0f70*/  IMAD R63, R63, -0xa0, RZ ;  /* 0xffffff603f3f7824 */ /* 0x000fca00078e02ff */
[----:B------:R-:W-:-:S14]  /*0f80*/  R2UR UR8, R63 ;  /* 0x000000003f0872ca */ /* 0x000fdc00000e0000 */
[----:B------:R-:W3:Y:S01]  /*0f90*/  LDCU UR8, c[0x0][UR8+0x2b0] ;  /* 0x00005600080877ac */ /* 0x000ee20008000800 */
[----:B------:R-:W-:Y:S01]  /*0fa0*/  UISETP.NE.AND UP2, UPT, UR10, 0x2, UPT ;  /* 0x000000020a00788c */ /* 0x000fe2000bf45270 */
[----:B------:R-:W2:Y:S01]  /*0fb0*/  LDC R11, c[0x0][0xb24] ;  /* 0x0002c900ff0b7b82 */ /* 0x000ea20000000800 */
[----:B------:R-:W-:-:S05]  /*0fc0*/  CS2R.32 R2, SR_CgaSize ;  /* 0x0000000000027805 */ /* 0x000fca0000008a00 */
[----:B------:R-:W-:-:S06]  /*0fd0*/  IMAD R2, R2, -0xa0, RZ ;  /* 0xffffff6002027824 */ /* 0x000fcc00078e02ff */
[----:B------:R-:W3:Y:S08]  /*0fe0*/  LDC R2, c[0x0][R2+0x2a0] ;  /* 0x0000a80002027b82 */ /* 0x000ef00000000800 */
[----:B------:R-:W3:Y:S01]  /*0ff0*/  LDC R26, c[0x0][0xb24] ;  /* 0x0002c900ff1a7b82 */ /* 0x000ee20000000800 */
[----:B-1----:R-:W-:-:S07]  /*1000*/  I2FP.F32.U32 R62, R15 ;  /* 0x0000000f003e7245 */ /* 0x002fce0000201000 */
[----:B------:R-:W1:Y:S01]  /*1010*/  S2UR UR36, SR_CTAID.Z ;  /* 0x00000000002479c3 */ /* 0x000e620000002700 */
[----:B--2---:R-:W-:Y:S01]  /*1020*/  ISETP.GE.AND P0, PT, R11, 0x1, PT ;  /* 0x000000010b00780c */ /* 0x004fe20003f06270 */
[----:B----4-:R-:W-:Y:S01]  /*1030*/  IMAD.MOV.U32 R14, RZ, RZ, R9 ;  /* 0x000000ffff0e7224 */ /* 0x010fe200078e0009 */
[----:B------:R-:W-:Y:S01]  /*1040*/  I2FP.F32.U32 R63, R9 ;  /* 0x00000009003f7245 */ /* 0x000fe20000201000 */
[----:B------:R-:W-:Y:S01]  /*1050*/  FMUL R62, R62, UR7 ;  /* 0x000000073e3e7c20 */ /* 0x000fe20008400000 */
[----:B------:R-:W2:Y:S03]  /*1060*/  LDCU UR7, c[0x0][0xb30] ;  /* 0x00016600ff0777ac */ /* 0x000ea60008000800 */
[----:B---3--:R-:W-:Y:S02]  /*1070*/  FMUL R63, R63, UR8 ;  /* 0x000000083f3f7c20 */ /* 0x008fe40008400000 */
[----:B------:R-:W3:Y:S08]  /*1080*/  F2I.U32.TRUNC.NTZ R62, R62 ;  /* 0x0000003e003e7305 */ /* 0x000ef0000020f000 */
[----:B------:R-:W4:Y:S01]  /*1090*/  F2I.U32.TRUNC.NTZ R63, R63 ;  /* 0x0000003f003f7305 */ /* 0x000f22000020f000 */
[----:B--2---:R-:W-:Y:S01]  /*10a0*/  UISETP.NE.AND UP3, UPT, UR7, 0x1, UPT ;  /* 0x000000010700788c */ /* 0x004fe2000bf65270 */
[----:B---3--:R-:W-:-:S05]  /*10b0*/  IADD3 R62, PT, PT, -R62, RZ, RZ ;  /* 0x000000ff3e3e7210 */ /* 0x008fca0007ffe1ff */
[----:B------:R-:W-:Y:S01]  /*10c0*/  IMAD R62, R0, R62, R15 ;  /* 0x0000003e003e7224 */ /* 0x000fe200078e020f */
[----:B------:R-:W-:Y:S01]  /*10d0*/  PRMT R0, RZ, 0x7610, R0 ;  /* 0x00007610ff007816 */ /* 0x000fe20000000000 */
[----:B----4-:R-:W-:-:S04]  /*10e0*/  IMAD.MOV R63, RZ, RZ, -R63 ;  /* 0x000000ffff3f7224 */ /* 0x010fc800078e0a3f */
[----:B------:R-:W-:Y:S01]  /*10f0*/  IMAD R63, R2, R63, R9 ;  /* 0x0000003f023f7224 */ /* 0x000fe200078e0209 */
[----:B-1----:R-:W-:Y:S06]  /*1100*/  BRA.U UP4, `(.L_x_17) ;  /* 0x0000000104247547 */ /* 0x002fec000b800000 */
[----:B------:R-:W-:Y:S01]  /*1110*/  ISETP.NE.AND P1, PT, R62, RZ, PT ;  /* 0x000000ff3e00720c */ /* 0x000fe20003f25270 */
[----:B------:R-:W-:Y:S01]  /*1120*/  IMAD.MOV.U32 R0, RZ, RZ, 0x3 ;  /* 0x00000003ff007424 */ /* 0x000fe200078e00ff */
[C---:B------:R-:W-:Y:S02]  /*1130*/  LOP3.LUT R2, R63.reuse, 0xfffffffe, RZ, 0xc0, !PT ;  /* 0xfffffffe3f027812 */ /* 0x040fe400078ec0ff */
[----:B------:R-:W-:Y:S02]  /*1140*/  ISETP.LT.U32.OR P1, PT, R63, 0x2, !P1 ;  /* 0x000000023f00780c */ /* 0x000fe40004f21470 */
[----:B------:R-:W-:Y:S02]  /*1150*/  SHF.L.U32 R0, R0, R2, RZ ;  /* 0x0000000200007219 */ /* 0x000fe400000006ff */
[----:B------:R-:W-:Y:S02]  /*1160*/  SEL R4, RZ, 0x1, !P1 ;  /* 0x00000001ff047807 */ /* 0x000fe40004800000 */
[----:B------:R-:W-:-:S05]  /*1170*/  SEL R3, RZ, 0x2, !P1 ;  /* 0x00000002ff037807 */ /* 0x000fca0004800000 */
[----:B------:R-:W-:-:S05]  /*1180*/  IMAD.IADD R3, R4, 0x1, R3 ;  /* 0x0000000104037824 */ /* 0x000fca00078e0203 */
[----:B------:R-:W-:Y:S02]  /*1190*/  PRMT R8, R3, 0x7610, R8 ;  /* 0x0000761003087816 */ /* 0x000fe40000000008 */
.L_x_17:
[----:B------:R-:W-:Y:S05]  /*11a0*/  @!P0 BRA `(.L_x_18) ;  /* 0x0000000000b88947 */ /* 0x000fea0003800000 */
[----:B------:R-:W1:Y:S01]  /*11b0*/  LDC.64 R4, c[0x0][0xb18] ;  /* 0x0002c600ff047b82 */ /* 0x000e620000000a00 */
[----:B------:R-:W-:-:S07]  /*11c0*/  ISETP.NE.AND P0, PT, R11, 0x1, PT ;  /* 0x000000010b00780c */ /* 0x000fce0003f05270 */
[----:B------:R-:W2:Y:S08]  /*11d0*/  LDC R14, c[0x0][0xb0c] ;  /* 0x0002c300ff0e7b82 */ /* 0x000eb00000000800 */
[----:B------:R-:W3:Y:S08]  /*11e0*/  LDC R16, c[0x0][0x370] ;  /* 0x0000dc00ff107b82 */ /* 0x000ef00000000800 */
[----:B------:R-:W4:Y:S01]  /*11f0*/  LDC R13, c[0x0][0x374] ;  /* 0x0000dd00ff0d7b82 */ /* 0x000f220000000800 */
[----:B-1----:R-:W-:-:S07]  /*1200*/  ISETP.NE.AND P1, PT, R4, 0x1, PT ;  /* 0x000000010400780c */ /* 0x002fce0003f25270 */
[----:B------:R-:W3:Y:S01]  /*1210*/  LDC.64 R6, c[0x0][0xb10] ;  /* 0x0002c400ff067b82 */ /* 0x000ee20000000a00 */
[----:B--2---:R-:W-:-:S07]  /*1220*/  ISETP.NE.AND P2, PT, R14, 0x1, PT ;  /* 0x000000010e00780c */ /* 0x004fce0003f45270 */
[----:B------:R-:W1:Y:S08]  /*1230*/  LDC R12, c[0x0][0xb20] ;  /* 0x0002c800ff0c7b82 */ /* 0x000e700000000800 */
[----:B------:R-:W2:Y:S01]  /*1240*/  LDC.64 R2, c[0x0][0xb28] ;  /* 0x0002ca00ff027b82 */ /* 0x000ea20000000a00 */
[----:B----4-:R-:W-:-:S04]  /*1250*/  IMAD.HI.U32 R17, R13, R5, RZ ;  /* 0x000000050d117227 */ /* 0x010fc800078e00ff */
[----:B------:R-:W-:-:S04]  /*1260*/  IMAD.HI.U32 R5, R15, R5, RZ ;  /* 0x000000050f057227 */ /* 0x000fc800078e00ff */
[----:B---3--:R-:W-:-:S05]  /*1270*/  IMAD.HI.U32 R18, R16, R6, RZ ;  /* 0x0000000610127227 */ /* 0x008fca00078e00ff */
[-C--:B------:R-:W-:Y:S01]  /*1280*/  @P2 SHF.R.U32.HI R16, RZ, R7.reuse, R18 ;  /* 0x00000007ff102219 */ /* 0x080fe20000011612 */
[----:B------:R-:W-:Y:S01]  /*1290*/  IMAD.HI.U32 R18, R9, R6, RZ ;  /* 0x0000000609127227 */ /* 0x000fe200078e00ff */
[-C--:B-1----:R-:W-:Y:S02]  /*12a0*/  @P1 SHF.R.U32.HI R13, RZ, R12.reuse, R17 ;  /* 0x0000000cff0d1219 */ /* 0x082fe40000011611 */
[----:B------:R-:W-:Y:S02]  /*12b0*/  SHF.R.U32.HI R5, RZ, R12, R5 ;  /* 0x0000000cff057219 */ /* 0x000fe40000011605 */
[----:B------:R-:W-:Y:S02]  /*12c0*/  SHF.R.U32.HI R18, RZ, R7, R18 ;  /* 0x00000007ff127219 */ /* 0x000fe40000011612 */
[----:B------:R-:W-:Y:S01]  /*12d0*/  SEL R5, R15, R5, !P1 ;  /* 0x000000050f057207 */ /* 0x000fe20004800000 */
[----:B--2---:R-:W-:Y:S01]  /*12e0*/  IMAD.HI.U32 R17, R13, R2, RZ ;  /* 0x000000020d117227 */ /* 0x004fe200078e00ff */
[----:B------:R-:W-:-:S03]  /*12f0*/  SEL R18, R9, R18, !P2 ;  /* 0x0000001209127207 */ /* 0x000fc60005000000 */
[----:B------:R-:W-:Y:S01]  /*1300*/  IMAD.HI.U32 R6, R16, R2, RZ ;  /* 0x0000000210067227 */ /* 0x000fe200078e00ff */
[----:B------:R-:W-:-:S04]  /*1310*/  @P0 SHF.R.U32.HI R13, RZ, R3, R17 ;  /* 0x00000003ff0d0219 */ /* 0x000fc80000011611 */
[----:B------:R-:W-:Y:S01]  /*1320*/  @P0 SHF.R.U32.HI R16, RZ, R3, R6 ;  /* 0x00000003ff100219 */ /* 0x000fe20000011606 */
[----:B------:R-:W-:-:S04]  /*1330*/  IMAD R13, R13, R11, RZ ;  /* 0x0000000b0d0d7224 */ /* 0x000fc800078e02ff */
[----:B------:R-:W-:Y:S01]  /*1340*/  IMAD R6, R16, R11, RZ ;  /* 0x0000000b10067224 */ /* 0x000fe200078e02ff */
[----:B------:R-:W-:-:S04]  /*1350*/  ISETP.GE.AND P1, PT, R5, R13, PT ;  /* 0x0000000d0500720c */ /* 0x000fc80003f26270 */
[----:B------:R-:W-:Y:S01]  /*1360*/  ISETP.GE.OR P1, PT, R18, R6, P1 ;  /* 0x000000061200720c */ /* 0x000fe20000f26670 */
[----:B------:R-:W-:-:S05]  /*1370*/  IMAD.HI.U32 R6, R5, R2, RZ ;  /* 0x0000000205067227 */ /* 0x000fca00078e00ff */
[----:B------:R-:W-:-:S04]  /*1380*/  SHF.R.U32.HI R6, RZ, R3, R6 ;  /* 0x00000003ff067219 */ /* 0x000fc80000011606 */
[----:B------:R-:W-:-:S03]  /*1390*/  SEL R6, R5, R6, !P0 ;  /* 0x0000000605067207 */ /* 0x000fc60004000000 */
[----:B------:R-:W-:Y:S01]  /*13a0*/  @!P1 IMAD.HI.U32 R7, R18, R2, RZ ;  /* 0x0000000212079227 */ /* 0x000fe200078e00ff */
[----:B------:R-:W-:-:S04]  /*13b0*/  IADD3 R2, PT, PT, -R6, RZ, RZ ;  /* 0x000000ff06027210 */ /* 0x000fc80007ffe1ff */
[----:B------:R-:W-:Y:S01]  /*13c0*/  @!P1 SHF.R.U32.HI R3, RZ, R3, R7 ;  /* 0x00000003ff039219 */ /* 0x000fe20000011607 */
[----:B------:R-:W-:Y:S01]  /*13d0*/  IMAD R2, R11, R2, R5 ;  /* 0x000000020b027224 */ /* 0x000fe200078e0205 */
[----:B------:R-:W-:Y:S02]  /*13e0*/  IADD3 R7, PT, PT, -R5, RZ, RZ ;  /* 0x000000ff05077210 */ /* 0x000fe40007ffe1ff */
[----:B------:R-:W-:-:S03]  /*13f0*/  @!P1 SEL R3, R18, R3, !P0 ;  /* 0x0000000312039207 */ /* 0x000fc60004000000 */
[----:B------:R-:W-:Y:S02]  /*1400*/  IMAD R7, R4, R7, R15 ;  /* 0x0000000704077224 */ /* 0x000fe400078e020f */
[--C-:B------:R-:W-:Y:S02]  /*1410*/  @!P1 IMAD.IADD R6, R6, 0x1, -R3.reuse ;  /* 0x0000000106069824 */ /* 0x100fe400078e0a03 */
[----:B------:R-:W-:Y:S01]  /*1420*/  @!P1 IMAD R3, R2, R16, R3 ;  /* 0x0000001002039224 */ /* 0x000fe200078e0203 */
[----:B------:R-:W-:Y:S01]  /*1430*/  IADD3 R2, PT, PT, -R18, RZ, RZ ;  /* 0x000000ff12027210 */ /* 0x000fe20007ffe1ff */
[----:B------:R-:W-:Y:S02]  /*1440*/  @!P1 IMAD R5, R6, R11, R18 ;  /* 0x0000000b06059224 */ /* 0x000fe400078e0212 */
[----:B------:R-:W-:Y:S02]  /*1450*/  @!P1 IMAD.MOV.U32 R18, RZ, RZ, R3 ;  /* 0x000000ffff129224 */ /* 0x000fe400078e0003 */
[----:B------:R-:W-:-:S02]  /*1460*/  IMAD R2, R14, R2, R9 ;  /* 0x000000020e027224 */ /* 0x000fc400078e0209 */
[----:B------:R-:W-:Y:S02]  /*1470*/  IMAD R15, R5, R4, R7 ;  /* 0x00000004050f7224 */ /* 0x000fe400078e0207 */
[----:B------:R-:W-:Y:S02]  /*1480*/  IMAD R14, R18, R14, R2 ;  /* 0x0000000e120e7224 */ /* 0x000fe400078e0202 */
.L_x_18:
[----:B------:R-:W-:Y:S05]  /*1490*/  BRA.U UP3, `(.L_x_19) ;  /* 0x0000000103407547 */ /* 0x000fea000b800000 */
[----:B------:R-:W1:Y:S08]  /*14a0*/  LDC.64 R4, c[0x0][0xb10] ;  /* 0x0002c400ff047b82 */ /* 0x000e700000000a00 */
[----:B------:R-:W2:Y:S08]  /*14b0*/  LDC.64 R2, c[0x0][0xb18] ;  /* 0x0002c600ff027b82 */ /* 0x000eb00000000a00 */
[----:B------:R-:W3:Y:S08]  /*14c0*/  LDC R6, c[0x0][0xb20] ;  /* 0x0002c800ff067b82 */ /* 0x000ef00000000800 */
[----:B------:R-:W4:Y:S01]  /*14d0*/  LDC R7, c[0x0][0xb0c] ;  /* 0x0002c300ff077b82 */ /* 0x000f220000000800 */
[----:B-1----:R-:W-:-:S05]  /*14e0*/  IMAD.HI.U32 R4, R14, R4, RZ ;  /* 0x000000040e047227 */ /* 0x002fca00078e00ff */
[----:B------:R-:W-:Y:S01]  /*14f0*/  SHF.R.U32.HI R4, RZ, R5, R4 ;  /* 0x00000005ff047219 */ /* 0x000fe20000011604 */
[----:B--2---:R-:W-:Y:S01]  /*1500*/  IMAD.HI.U32 R3, R15, R3, RZ ;  /* 0x000000030f037227 */ /* 0x004fe200078e00ff */
[----:B------:R-:W-:-:S04]  /*1510*/  ISETP.NE.AND P0, PT, R2, 0x1, PT ;  /* 0x000000010200780c */ /* 0x000fc80003f05270 */
[----:B---3--:R-:W-:-:S04]  /*1520*/  SHF.R.U32.HI R3, RZ, R6, R3 ;  /* 0x00000006ff037219 */ /* 0x008fc80000011603 */
[----:B------:R-:W-:Y:S02]  /*1530*/  SEL R3, R15, R3, !P0 ;  /* 0x000000030f037207 */ /* 0x000fe40004000000 */
[----:B----4-:R-:W-:-:S04]  /*1540*/  ISETP.NE.AND P1, PT, R7, 0x1, PT ;  /* 0x000000010700780c */ /* 0x010fc80003f25270 */
[----:B------:R-:W-:-:S05]  /*1550*/  SEL R5, R14, R4, !P1 ;  /* 0x000000040e057207 */ /* 0x000fca0004800000 */
[----:B------:R-:W-:Y:S02]  /*1560*/  IMAD.IADD R4, R3, 0x1, -R5 ;  /* 0x0000000103047824 */ /* 0x000fe400078e0a05 */
[----:B------:R-:W-:Y:S02]  /*1570*/  IMAD.IADD R3, R5, 0x1, -R3 ;  /* 0x0000000105037824 */ /* 0x000fe400078e0a03 */
[----:B------:R-:W-:Y:S02]  /*1580*/  IMAD R14, R4, R7, R14 ;  /* 0x00000007040e7224 */ /* 0x000fe400078e020e */
[----:B------:R-:W-:Y:S02]  /*1590*/  IMAD R15, R3, R2, R15 ;  /* 0x00000002030f7224 */ /* 0x000fe400078e020f */
.L_x_19:
[----:B------:R-:W-:Y:S05]  /*15a0*/  BRA.U !UP1, `(.L_x_20) ;  /* 0x00000001090c7547 */ /* 0x000fea000b800000 */
[----:B------:R-:W-:Y:S01]  /*15b0*/  UCGABAR_WAIT ;  /* 0x0000000000007dc7 */ /* 0x000fe20008000000 */
[----:B------:R-:W-:Y:S01]  /*15c0*/  CCTL.IVALL ;  /* 0x00000000ff00798f */ /* 0x000fe20002000000 */
[----:B------:R-:W-:Y:S05]  /*15d0*/  BRA `(.L_x_21) ;  /* 0x0000000000047947 */ /* 0x000fea0003800000 */
.L_x_20:
[----:B------:R-:W-:Y:S06]  /*15e0*/  BAR.SYNC.DEFER_BLOCKING 0x0 ;  /* 0x0000000000007b1d */ /* 0x000fec0000010000 */
.L_x_21:
[----:B------:R-:W-:Y:S05]  /*15f0*/  BRA.U UP2, `(.L_x_22) ;  /* 0x0000001502447547 */ /* 0x000fea000b800000 */
[----:B------:R-:W1:Y:S01]  /*1600*/  LDCU UR4, c[0x0][0x38c] ;  /* 0x00007180ff0477ac */ /* 0x000e620008000800 */
[----:B------:R-:W2:Y:S01]  /*1610*/  LDC R8, c[0x0][0x370] ;  /* 0x0000dc00ff087b82 */ /* 0x000ea20000000800 */
[C---:B------:R-:W-:Y:S01]  /*1620*/  IMAD.SHL.U32 R19, R9.reuse, 0x40, RZ ;  /* 0x0000004009137824 */ /* 0x040fe200078e00ff */
[----:B------:R-:W-:Y:S01]  /*1630*/  PLOP3.LUT P1, PT, PT, PT, UP5, 0x80, 0x8 ;  /* 0x000000000008781c */ /* 0x000fe20003f2f058 */
[----:B------:R-:W-:Y:S01]  /*1640*/  UISETP.NE.AND UP1, UPT, UR10, URZ, UPT ;  /* 0x000000ff0a00728c */ /* 0x000fe2000bf25270 */
[----:B------:R-:W-:Y:S01]  /*1650*/  ISETP.NE.AND P4, PT, R10, RZ, P5 ;  /* 0x000000ff0a00720c */ /* 0x000fe20002f85270 */
[----:B------:R-:W-:Y:S01]  /*1660*/  IMAD.SHL.U32 R18, R9, 0x80, RZ ;  /* 0x0000008009127824 */ /* 0x000fe200078e00ff */
[----:B------:R-:W-:Y:S01]  /*1670*/  PLOP3.LUT P1, PT, P1, PT, PT, 0x8, 0x80 ;  /* 0x000000000080781c */ /* 0x000fe20000f2e170 */
[----:B------:R-:W-:Y:S01]  /*1680*/  IMAD.MOV.U32 R17, RZ, RZ, 0x1 ;  /* 0x00000001ff117424 */ /* 0x000fe200078e00ff */
[----:B------:R-:W3:Y:S01]  /*1690*/  LDC R0, c[0x0][0x374] ;  /* 0x0000dd00ff007b82 */ /* 0x000ee20000000800 */
[----:B------:R-:W-:Y:S01]  /*16a0*/  IMAD.MOV.U32 R16, RZ, RZ, RZ ;  /* 0x000000ffff107224 */ /* 0x000fe200078e00ff */
[----:B------:R-:W-:Y:S01]  /*16b0*/  CS2R R12, SRZ ;  /* 0x00000000000c7805 */ /* 0x000fe2000001ff00 */
[----:B------:R-:W-:Y:S01]  /*16c0*/  IMAD.MOV.U32 R11, RZ, RZ, 0x1 ;  /* 0x00000001ff0b7424 */ /* 0x000fe200078e00ff */
[----:B------:R-:W-:Y:S01]  /*16d0*/  LOP3.LUT R19, R19, 0x40, RZ, 0xc0, !PT ;  /* 0x0000004013137812 */ /* 0x000fe200078ec0ff */
[----:B------:R-:W4:Y:S01]  /*16e0*/  LDCU.64 UR14, c[0x0][0x348] ;  /* 0x00006900ff0e77ac */ /* 0x000f220008000a00 */
[----:B-1----:R-:W-:-:S02]  /*16f0*/  UIADD3 UR5, UPT, UPT, UR4, 0x1f, URZ ;  /* 0x0000001f04057890 */ /* 0x002fc4000fffe0ff */
[----:B------:R-:W-:Y:S02]  /*1700*/  USEL UR22, UR6, 0x2, UP1 ;  /* 0x0000000206167887 */ /* 0x000fe40008800000 */
[----:B------:R-:W-:Y:S01]  /*1710*/  USHF.R.S32.HI UR7, URZ, 0x1f, UR5 ;  /* 0x0000001fff077899 */ /* 0x000fe20008011405 */
[----:B------:R-:W-:-:S03]  /*1720*/  UMOV UR23, URZ ;  /* 0x000000ff00177c82 */ /* 0x000fc60008000000 */
[----:B------:R-:W-:Y:S02]  /*1730*/  ULEA.HI UR7, UR7, UR5, URZ, 0x5 ;  /* 0x0000000507077291 */ /* 0x000fe4000f8f28ff */
[----:B------:R-:W-:Y:S02]  /*1740*/  UIADD3 UR5, UPT, UPT, UR4, -0x1, URZ ;  /* 0xffffffff04057890 */ /* 0x000fe4000fffe0ff */
[----:B------:R-:W-:Y:S02]  /*1750*/  USHF.R.S32.HI UR7, URZ, 0x5, UR7 ;  /* 0x00000005ff077899 */ /* 0x000fe40008011407 */
[----:B------:R-:W-:Y:S02]  /*1760*/  UISETP.GE.U32.AND UP2, UPT, UR5, -0x3f, UPT ;  /* 0xffffffc10500788c */ /* 0x000fe4000bf46070 */
[----:B------:R-:W-:Y:S02]  /*1770*/  UISETP.LT.U32.AND UP0, UPT, UR7, 0x8, UPT ;  /* 0x000000080700788c */ /* 0x000fe4000bf01070 */
[----:B------:R-:W-:-:S02]  /*1780*/  UIADD3 UR4, UPT, UPT, UR4, 0x3e, URZ ;  /* 0x0000003e04047890 */ /* 0x000fc4000fffe0ff */
[----:B------:R-:W-:-:S04]  /*1790*/  USEL UR5, UR7, 0x8, UP0 ;  /* 0x0000000807057887 */ /* 0x000fc80008000000 */
[----:B------:R-:W-:Y:S02]  /*17a0*/  UIADD3 UR21, UPT, UPT, UR5, -0x1, URZ ;  /* 0xffffffff05157890 */ /* 0x000fe4000fffe0ff */
[----:B------:R-:W-:Y:S02]  /*17b0*/  @UP2 UIADD3 UR21, UPT, UPT, UR5, URZ, URZ ;  /* 0x000000ff05152290 */ /* 0x000fe4000fffe0ff */
[----:B------:R-:W-:Y:S02]  /*17c0*/  UIADD3 UR24, UPT, UPT, UR7, -UR5, URZ ;  /* 0x8000000507187290 */ /* 0x000fe4000fffe0ff */
[----:B------:R-:W-:Y:S02]  /*17d0*/  UIADD3 UR13, UPT, UPT, UR21, 0x1, URZ ;  /* 0x00000001150d7890 */ /* 0x000fe4000fffe0ff */
[----:B--2-4-:R-:W-:-:S12]  /*17e0*/  UIADD3 UR21, UPT, UPT, -UR21, URZ, URZ ;  /* 0x000000ff15157290 */ /* 0x014fd8000fffe1ff */
.L_x_42:
[----:B------:R-:W-:Y:S01]  /*17f0*/  UISETP.NE.AND UP0, UPT, UR37, URZ, UPT ;  /* 0x000000ff2500728c */ /* 0x000fe2000bf05270 */
[----:B------:R-:W1:Y:S08]  /*1800*/  S2UR UR37, SR_CgaCtaId ;  /* 0x00000000002579c3 */ /* 0x000e700000008800 */
[----:B------:R-:W-:Y:S05]  /*1810*/  BRA.U UP0, `(.L_x_23) ;  /* 0x0000000100347547 */ /* 0x000fea000b800000 */
[----:B------:R-:W2:Y:S01]  /*1820*/  S2R R2, SR_CgaCtaId ;  /* 0x0000000000027919 */ /* 0x000ea20000008800 */
[----:B------:R-:W-:-:S04]  /*1830*/  MOV R3, 0x400 ;  /* 0x0000040000037802 */ /* 0x000fc80000000f00 */
[----:B--2---:R-:W-:Y:S02]  /*1840*/  LEA R2, R2, R3, 0x18 ;  /* 0x0000000302027211 */ /* 0x004fe400078ec0ff */
[----:B------:R-:W-:-:S03]  /*1850*/  SHF.L.U32 R3, R11, 0x1f, RZ ;  /* 0x0000001f0b037819 */ /* 0x000fc600000006ff */
[----:B------:R-:W-:-:S04]  /*1860*/  IMAD R2, R12, 0x8, R2 ;  /* 0x000000080c027824 */ /* 0x000fc800078e0202 */
[----:B------:R-:W2:Y:S02]  /*1870*/  SYNCS.PHASECHK.TRANS64.TRYWAIT P0, [R2+URZ+0x140], R3 ;  /* 0x00014003020075a7 */ /* 0x000ea400080011ff */
[----:B--2---:R-:W-:Y:S05]  /*1880*/  @!P0 BRA `(.L_x_24) ;  /* 0x0000008c00b08947 */ /* 0x004fea0003800000 */
.L_x_189:
[----:B------:R-:W-:Y:S01]  /*1890*/  VIADD R12, R12, 0x1 ;  /* 0x000000010c0c7836 */ /* 0x000fe20000000000 */
[----:B------:R2:W-:Y:S04]  /*18a0*/  SYNCS.ARRIVE.TRANS64.A1T0 RZ, [R2+URZ+0x130], RZ ;  /* 0x000130ff02ff79a7 */ /* 0x0005e800081000ff */
[----:B------:R-:W-:-:S04]  /*18b0*/  ISETP.NE.AND P0, PT, R12, 0x2, PT ;  /* 0x000000020c00780c */ /* 0x000fc80003f05270 */
[----:B------:R-:W-:Y:S02]  /*18c0*/  SEL R12, R12, RZ, P0 ;  /* 0x000000ff0c0c7207 */ /* 0x000fe40000000000 */
[----:B--2---:R-:W-:-:S04]  /*18d0*/  SEL R2, RZ, 0x1, P0 ;  /* 0x00000001ff027807 */ /* 0x004fc80000000000 */
[----:B------:R-:W-:-:S07]  /*18e0*/  LOP3.LUT R11, R11, R2, RZ, 0x3c, !PT ;  /* 0x000000020b0b7212 */ /* 0x000fce00078e3cff */
.L_x_23:
[----:B------:R-:W-:Y:S01]  /*18f0*/  UMOV UR6, 0x400 ;  /* 0x0000040000067882 */ /* 0x000fe20000000000 */
[----:B------:R-:W-:Y:S01]  /*1900*/  SHF.L.U32 R2, R17, 0x1f, RZ ;  /* 0x0000001f11027819 */ /* 0x000fe200000006ff */
[----:B-1----:R-:W-:Y:S01]  /*1910*/  ULEA UR6, UR37, UR6, 0x18 ;  /* 0x0000000625067291 */ /* 0x002fe2000f8ec0ff */
[----:B------:R-:W-:Y:S01]  /*1920*/  R2UR UR35, R18 ;  /* 0x00000000122372ca */ /* 0x000fe200000e0000 */
[----:B------:R-:W-:Y:S01]  /*1930*/  UISETP.GE.U32.AND UP0, UPT, UR4, 0x3f, UPT ;  /* 0x0000003f0400788c */ /* 0x000fe2000bf06070 */
[----:B------:R-:W-:Y:S01]  /*1940*/  R2UR UR11, R19 ;  /* 0x00000000130b72ca */ /* 0x000fe200000e0000 */
[----:B------:R-:W-:Y:S01]  /*1950*/  ULEA UR8, UR23, UR6, 0x3 ;  /* 0x0000000617087291 */ /* 0x000fe2000f8e18ff */
[----:B------:R-:W-:-:S08]  /*1960*/  UMOV UR25, URZ ;  /* 0x000000ff00197c82 */ /* 0x000fd00008000000 */
[----:B------:R1:W2:Y:S01]  /*1970*/  SYNCS.PHASECHK.TRANS64.TRYWAIT P0, [UR8+0x40], R2 ;  /* 0x00004002ff0075a7 */ /* 0x0002a20008001108 */
[----:B------:R-:W-:-:S13]  /*1980*/  R2UR UR8, R15 ;  /* 0x000000000f0872ca */ /* 0x000fda00000e0000 */
[----:B------:R-:W-:Y:S01]  /*1990*/  ULEA UR11, UR8, UR11, 0x7 ;  /* 0x0000000b080b7291 */ /* 0x000fe2000f8e38ff */
[----:B-1----:R-:W-:-:S05]  /*19a0*/  LEA.HI R2, R14, R14, RZ, 0x1 ;  /* 0x0000000e0e027211 */ /* 0x002fca00078f08ff */
[----:B------:R-:W-:-:S05]  /*19b0*/  IMAD.SHL.U32 R2, R2, 0x80, RZ ;  /* 0x0000008002027824 */ /* 0x000fca00078e00ff */
[----:B------:R-:W-:-:S04]  /*19c0*/  LOP3.LUT R2, R2, 0xffffff00, RZ, 0xc0, !PT ;  /* 0xffffff0002027812 */ /* 0x000fc800078ec0ff */
[----:B------:R-:W-:-:S13]  /*19d0*/  R2UR UR9, R2 ;  /* 0x00000000020972ca */ /* 0x000fda00000e0000 */
[----:B------:R-:W-:Y:S01]  /*19e0*/  ULOP3.LUT UR35, UR9, 0x80, UR35, 0xf8, !UPT ;  /* 0x0000008009237892 */ /* 0x000fe2000f8ef823 */
[----:B------:R-:W-:Y:S11]  /*19f0*/  BRA.U !UP0, `(.L_x_25) ;  /* 0x0000000108c07547 */ /* 0x000ff6000b800000 */
[----:B------:R-:W-:Y:S01]  /*1a00*/  UMOV UR16, UR21 ;  /* 0x0000001500107c82 */ /* 0x000fe20008000000 */
[----:B------:R-:W-:Y:S01]  /*1a10*/  UMOV UR17, UR23 ;  /* 0x0000001700117c82 */ /* 0x000fe20008000000 */
[----:B------:R-:W-:-:S05]  /*1a20*/  UMOV UR34, URZ ;  /* 0x000000ff00227c82 */ /* 0x000fca0008000000 */
.L_x_31:
[----:B------:R-:W-:Y:S01]  /*1a30*/  ULEA UR33, UR17, UR6, 0x3 ;  /* 0x0000000611217291 */ /* 0x000fe2000f8e18ff */
[----:B------:R-:W-:Y:S01]  /*1a40*/  @P5 MOV R3, 0xc000 ;  /* 0x0000c00000035802 */ /* 0x000fe20000000f00 */
[----:B-12-4-:R-:W-:Y:S10]  /*1a50*/  @P0 BRA `(.L_x_26) ;  /* 0x00000000000c0947 */ /* 0x016ff40003800000 */
[----:B------:R-:W-:-:S04]  /*1a60*/  SHF.L.U32 R4, R17, 0x1f, RZ ;  /* 0x0000001f11047819 */ /* 0x000fc800000006ff */
[----:B------:R-:W1:Y:S02]  /*1a70*/  SYNCS.PHASECHK.TRANS64.TRYWAIT P0, [UR33+0x40], R4 ;  /* 0x00004004ff0075a7 */ /* 0x000e640008001121 */
[----:B-1----:R-:W-:Y:S05]  /*1a80*/  @!P0 BRA `(.L_x_27) ;  /* 0x0000008c00448947 */ /* 0x002fea0003800000 */
.L_x_26:
[----:B------:R2:W-:Y:S01]  /*1a90*/  @P5 SYNCS.ARRIVE.TRANS64 RZ, [UR33], R3 ;  /* 0x00000003ffff59a7 */ /* 0x0005e20008000021 */
[----:B------:R-:W-:Y:S02]  /*1aa0*/  ULOP3.LUT UR8, UR22, 0x2, URZ, 0xfc, !UPT ;  /* 0x0000000216087892 */ /* 0x000fe4000f8efcff */
[----:B------:R-:W-:Y:S02]  /*1ab0*/  UIADD3 UR16, UPT, UPT, UR16, 0x1, URZ ;  /* 0x0000000110107890 */ /* 0x000fe4000fffe0ff */
[----:B------:R-:W-:Y:S02]  /*1ac0*/  UISETP.NE.AND UP0, UPT, UR8, 0x2, UPT ;  /* 0x000000020800788c */ /* 0x000fe4000bf05270 */
[----:B------:R-:W-:-:S07]  /*1ad0*/  UISETP.NE.AND UP2, UPT, UR16, 0x1, UPT ;  /* 0x000000011000788c */ /* 0x000fce000bf45270 */
[----:B------:R-:W-:Y:S05]  /*1ae0*/  BRA.U UP0, `(.L_x_28) ;  /* 0x0000000100047547 */ /* 0x000fea000b800000 */
[----:B------:R-:W-:Y:S05]  /*1af0*/  BPT.TRAP 0x1 ;  /* 0x000000040000795c */ /* 0x000fea0000300000 */
.L_x_28:
[----:B------:R-:W-:Y:S04]  /*1b00*/  BSSY.RECONVERGENT B0, `(.L_x_29) ;  /* 0x0000003000007945 */ /* 0x000fe80003800200 */
[----:B------:R-:W-:Y:S05]  /*1b10*/  @!P4 BRA `(.L_x_30) ;  /* 0x000000000004c947 */ /* 0x000fea0003800000 */
[----:B------:R-:W-:Y:S05]  /*1b20*/  BPT.TRAP 0x1 ;  /* 0x000000040000795c */ /* 0x000fea0000300000 */
.L_x_30:
[----:B------:R-:W-:Y:S05]  /*1b30*/  BSYNC.RECONVERGENT B0 ;  /* 0x0000000000007941 */ /* 0x000fea0003800200 */
.L_x_29:
[----:B------:R-:W-:Y:S02]  /*1b40*/  UIADD3 UR23, UPT, UPT, UR17, 0x1, URZ ;  /* 0x0000000111177890 */ /* 0x000fe4000fffe0ff */
[----:B------:R-:W-:Y:S02]  /*1b50*/  ULEA UR32, UR17, UR6, 0xe ;  /* 0x0000000611207291 */ /* 0x000fe4000f8e70ff */
[----:B------:R-:W-:Y:S02]  /*1b60*/  UISETP.NE.AND UP0, UPT, UR23, 0x8, UPT ;  /* 0x000000081700788c */ /* 0x000fe4000bf05270 */
[----:B------:R-:W-:Y:S02]  /*1b70*/  UIADD3 UR28, UP1, UPT, UR14, 0x80, URZ ;  /* 0x000000800e1c7890 */ /* 0x000fe4000ff3e0ff */
[----:B------:R-:W-:Y:S02]  /*1b80*/  USEL UR9, URZ, 0x1, UP0 ;  /* 0x00000001ff097887 */ /* 0x000fe40008000000 */
[----:B------:R-:W-:-:S02]  /*1b90*/  USEL UR23, UR23, URZ, UP0 ;  /* 0x000000ff17177287 */ /* 0x000fc40008000000 */
[----:B------:R-:W-:Y:S02]  /*1ba0*/  UIADD3 UR26, UP0, UPT, UR14, 0x180, URZ ;  /* 0x000001800e1a7890 */ /* 0x000fe4000ff1e0ff */
[----:B------:R-:W-:Y:S01]  /*1bb0*/  ULEA UR8, UR23, UR6, 0x3 ;  /* 0x0000000617087291 */ /* 0x000fe2000f8e18ff */
[----:B------:R-:W-:Y:S01]  /*1bc0*/  LOP3.LUT R17, R17, UR9, RZ, 0x3c, !PT ;  /* 0x0000000911117c12 */ /* 0x000fe2000f8e3cff */
[----:B------:R-:W-:Y:S02]  /*1bd0*/  ULOP3.LUT UR33, UR33, 0xfefffff8, URZ, 0xc0, !UPT ;  /* 0xfefffff821217892 */ /* 0x000fe4000f8ec0ff */
[----:B------:R-:W-:Y:S01]  /*1be0*/  UIADD3.X UR29, UPT, UPT, URZ, UR15, URZ, UP1, !UPT ;  /* 0x0000000fff1d7290 */ /* 0x000fe20008ffe4ff */
[----:B-1----:R-:W-:Y:S01]  /*1bf0*/  SHF.L.U32 R2, R17, 0x1f, RZ ;  /* 0x0000001f11027819 */ /* 0x002fe200000006ff */
[----:B------:R-:W-:Y:S02]  /*1c00*/  UIADD3 UR32, UPT, UPT, UR32, 0x8400, URZ ;  /* 0x0000840020207890 */ /* 0x000fe4000fffe0ff */
[----:B------:R-:W-:Y:S01]  /*1c10*/  UIADD3.X UR27, UPT, UPT, URZ, UR15, URZ, UP0, !UPT ;  /* 0x0000000fff1b7290 */ /* 0x000fe200087fe4ff */
[----:B------:R1:W4:Y:S01]  /*1c20*/  SYNCS.PHASECHK.TRANS64.TRYWAIT P0, [UR8+0x40], R2 ;  /* 0x00004002ff0075a7 */ /* 0x0003220008001108 */
[----:B------:R-:W-:Y:S01]  /*1c30*/  ULEA UR8, UR17, UR6, 0xd ;  /* 0x0000000611087291 */ /* 0x000fe2000f8e68ff */
[----:B------:R-:W-:Y:S01]  /*1c40*/  UMOV UR18, 0x0 ;  /* 0x0000000000127882 */ /* 0x000fe20000000000 */
[----:B------:R-:W-:-:S02]  /*1c50*/  UMOV UR19, 0x10000000 ;  /* 0x1000000000137882 */ /* 0x000fc40000000000 */
[----:B------:R-:W-:Y:S01]  /*1c60*/  UIADD3 UR8, UPT, UPT, UR8, 0x28400, URZ ;  /* 0x0002840008087890 */ /* 0x000fe2000fffe0ff */
[----:B------:R2:W-:Y:S01]  /*1c70*/  UTMALDG.3D.2CTA [UR32], [UR28], desc[UR18] ;  /* 0x000012201c0075b4 */ /* 0x0005e20008211000 */
[----:B------:R-:W-:Y:S01]  /*1c80*/  UMOV UR10, UR34 ;  /* 0x00000022000a7c82 */ /* 0x000fe20008000000 */
[----:B------:R-:W-:Y:S01]  /*1c90*/  UMOV UR12, UR36 ;  /* 0x00000024000c7c82 */ /* 0x000fe20008000000 */
[----:B------:R-:W-:Y:S01]  /*1ca0*/  UMOV UR9, UR33 ;  /* 0x0000002100097c82 */ /* 0x000fe20008000000 */
[----:B------:R-:W-:Y:S01]  /*1cb0*/  UMOV UR25, UR13 ;  /* 0x0000000d00197c82 */ /* 0x000fe20008000000 */
[----:B------:R-:W-:-:S03]  /*1cc0*/  UMOV UR17, UR23 ;  /* 0x0000001700117c82 */ /* 0x000fc60008000000 */
[----:B------:R1:W-:Y:S01]  /*1cd0*/  UTMALDG.3D.2CTA [UR8], [UR26], desc[UR18] ;  /* 0x000012081a0075b4 */ /* 0x0003e20008211000 */
[----:B--2---:R-:W-:Y:S01]  /*1ce0*/  UIADD3 UR34, UPT, UPT, UR34, 0x20, URZ ;  /* 0x0000002022227890 */ /* 0x004fe2000fffe0ff */
[----:B------:R-:W-:Y:S11]  /*1cf0*/  BRA.U UP2, `(.L_x_31) ;  /* 0xfffffffd024c7547 */ /* 0x000ff6000b83ffff */
.L_x_25:
[----:B-1----:R-:W-:Y:S01]  /*1d00*/  ULEA UR8, UR23, UR6, 0x3 ;  /* 0x0000000617087291 */ /* 0x002fe2000f8e18ff */
[----:B------:R-:W-:Y:S01]  /*1d10*/  SHF.L.U32 R2, R17, 0x1f, RZ ;  /* 0x0000001f11027819 */ /* 0x000fe200000006ff */
[----:B------:R-:W-:Y:S01]  /*1d20*/  @!P1 SYNCS.ARRIVE.TRANS64.A1T0 RZ, [UR6+0xc8], RZ ;  /* 0x0000c8ffffff99a7 */ /* 0x000fe20008100006 */
[----:B------:R-:W-:-:S06]  /*1d30*/  UISETP.GT.AND UP0, UPT, UR7, UR5, UPT ;  /* 0x000000050700728c */ /* 0x000fcc000bf04270 */
[----:B--2-4-:R1:W2:Y:S03]  /*1d40*/  SYNCS.PHASECHK.TRANS64.TRYWAIT P0, [UR8+0x40], R2 ;  /* 0x00004002ff0075a7 */ /* 0x0142a60008001108 */
[----:B------:R-:W-:Y:S05]  /*1d50*/  BRA.U !UP0, `(.L_x_32) ;  /* 0x0000000108c07547 */ /* 0x000fea000b800000 */
[----:B------:R-:W-:Y:S01]  /*1d60*/  UIADD3 UR26, UPT, UPT, UR24, UR25, URZ ;  /* 0x00000019181a7290 */ /* 0x000fe2000fffe0ff */
[----:B------:R-:W-:-:S11]  /*1d70*/  UMOV UR27, UR23 ;  /* 0x00000017001b7c82 */ /* 0x000fd60008000000 */
.L_x_38:
[----:B------:R-:W-:Y:S01]  /*1d80*/  ULEA UR17, UR27, UR6, 0x3 ;  /* 0x000000061b117291 */ /* 0x000fe2000f8e18ff */
[----:B--2---:R-:W-:Y:S01]  /*1d90*/  @P5 MOV R3, 0xc000 ;  /* 0x0000c00000035802 */ /* 0x004fe20000000f00 */
[----:B-12---:R-:W-:Y:S10]  /*1da0*/  @P0 BRA `(.L_x_33) ;  /* 0x00000000000c0947 */ /* 0x006ff40003800000 */
[----:B------:R-:W-:-:S04]  /*1db0*/  SHF.L.U32 R4, R17, 0x1f, RZ ;  /* 0x0000001f11047819 */ /* 0x000fc800000006ff */
[----:B------:R-:W2:Y:S02]  /*1dc0*/  SYNCS.PHASECHK.TRANS64.TRYWAIT P0, [UR17+0x40], R4 ;  /* 0x00004004ff0075a7 */ /* 0x000ea40008001111 */
[----:B--2---:R-:W-:Y:S05]  /*1dd0*/  @!P0 BRA `(.L_x_34) ;  /* 0x0000008800888947 */ /* 0x004fea0003800000 */
.L_x_33:
[----:B------:R2:W-:Y:S01]  /*1de0*/  @P5 SYNCS.ARRIVE.TRANS64 RZ, [UR17], R3 ;  /* 0x00000003ffff59a7 */ /* 0x0005e20008000011 */
[----:B------:R-:W-:-:S04]  /*1df0*/  ULOP3.LUT UR8, UR22, 0x2, URZ, 0xfc, !UPT ;  /* 0x0000000216087892 */ /* 0x000fc8000f8efcff */
[----:B------:R-:W-:-:S09]  /*1e00*/  UISETP.NE.AND UP0, UPT, UR8, 0x2, UPT ;  /* 0x000000020800788c */ /* 0x000fd2000bf05270 */
[----:B------:R-:W-:Y:S05]  /*1e10*/  BRA.U UP0, `(.L_x_35) ;  /* 0x0000000100047547 */ /* 0x000fea000b800000 */
[----:B------:R-:W-:Y:S05]  /*1e20*/  BPT.TRAP 0x1 ;  /* 0x000000040000795c */ /* 0x000fea0000300000 */
.L_x_35:
[----:B------:R-:W-:Y:S04]  /*1e30*/  BSSY.RECONVERGENT B0, `(.L_x_36) ;  /* 0x0000003000007945 */ /* 0x000fe80003800200 */
[----:B------:R-:W-:Y:S05]  /*1e40*/  @!P4 BRA `(.L_x_37) ;  /* 0x000000000004c947 */ /* 0x000fea0003800000 */
[----:B------:R-:W-:Y:S05]  /*1e50*/  BPT.TRAP 0x1 ;  /* 0x000000040000795c */ /* 0x000fea0000300000 */
.L_x_37:
[----:B------:R-:W-:Y:S05]  /*1e60*/  BSYNC.RECONVERGENT B0 ;  /* 0x0000000000007941 */ /* 0x000fea0003800200 */
.L_x_36:
        /* <DEDUP_REMOVED lines=9> */
[----:B------:R-:W-:Y:S02]  /*1f00*/  USHF.L.U32 UR18, UR25, 0x5, URZ ;  /* 0x0000000519127899 */ /* 0x000fe400080006ff */
[----:B------:R-:W-:Y:S01]  /*1f10*/  ULOP3.LUT UR17, UR17, 0xfefffff8, URZ, 0xc0, !UPT ;  /* 0xfefffff811117892 */ /* 0x000fe2000f8ec0ff */
[----:B-1----:R-:W-:Y:S01]  /*1f20*/  SHF.L.U32 R2, R17, 0x1f, RZ ;  /* 0x0000001f11027819 */ /* 0x002fe200000006ff */
[----:B------:R-:W-:Y:S02]  /*1f30*/  UIADD3 UR16, UPT, UPT, UR16, 0x8400, URZ ;  /* 0x0000840010107890 */ /* 0x000fe4000fffe0ff */
[----:B------:R-:W-:Y:S01]  /*1f40*/  UIADD3.X UR33, UPT, UPT, URZ, UR15, URZ, UP1, !UPT ;  /* 0x0000000fff217290 */ /* 0x000fe20008ffe4ff */
[----:B------:R4:W1:Y:S01]  /*1f50*/  SYNCS.PHASECHK.TRANS64.TRYWAIT P0, [UR8+0x40], R2 ;  /* 0x00004002ff0075a7 */ /* 0x0008620008001108 */
[----:B------:R-:W-:-:S02]  /*1f60*/  ULEA UR8, UR27, UR6, 0xd ;  /* 0x000000061b087291 */ /* 0x000fc4000f8e68ff */
[----:B------:R-:W-:Y:S02]  /*1f70*/  UIADD3.X UR31, UPT, UPT, URZ, UR15, URZ, UP0, !UPT ;  /* 0x0000000fff1f7290 */ /* 0x000fe400087fe4ff */
[----:B------:R-:W-:Y:S01]  /*1f80*/  UIADD3 UR8, UPT, UPT, UR8, 0x28400, URZ ;  /* 0x0002840008087890 */ /* 0x000fe2000fffe0ff */
[----:B------:R-:W-:Y:S01]  /*1f90*/  UMOV UR28, 0x0 ;  /* 0x00000000001c7882 */ /* 0x000fe20000000000 */
[----:B------:R-:W-:Y:S01]  /*1fa0*/  UMOV UR29, 0x10000000 ;  /* 0x10000000001d7882 */ /* 0x000fe20000000000 */
[----:B------:R-:W-:Y:S01]  /*1fb0*/  UMOV UR19, UR35 ;  /* 0x0000002300137c82 */ /* 0x000fe20008000000 */
[----:B------:R-:W-:Y:S01]  /*1fc0*/  UMOV UR20, UR36 ;  /* 0x0000002400147c82 */ /* 0x000fe20008000000 */
[----:B------:R-:W-:Y:S01]  /*1fd0*/  UMOV UR12, UR36 ;  /* 0x00000024000c7c82 */ /* 0x000fe20008000000 */
[----:B------:R-:W-:Y:S01]  /*1fe0*/  UMOV UR9, UR17 ;  /* 0x0000001100097c82 */ /* 0x000fe20008000000 */
[----:B------:R-:W-:Y:S01]  /*1ff0*/  UMOV UR10, UR18 ;  /* 0x00000012000a7c82 */ /* 0x000fe20008000000 */
[----:B------:R4:W-:Y:S01]  /*2000*/  UTMALDG.3D.2CTA [UR16], [UR32], desc[UR28] ;  /* 0x00001c10200075b4 */ /* 0x0009e20008211000 */
[----:B------:R-:W-:Y:S01]  /*2010*/  UIADD3 UR25, UPT, UPT, UR25, 0x1, URZ ;  /* 0x0000000119197890 */ /* 0x000fe2000fffe0ff */
[----:B------:R-:W-:-:S03]  /*2020*/  UMOV UR27, UR23 ;  /* 0x00000017001b7c82 */ /* 0x000fc60008000000 */
[----:B------:R-:W-:Y:S01]  /*2030*/  UISETP.NE.AND UP0, UPT, UR25, UR26, UPT ;  /* 0x0000001a1900728c */ /* 0x000fe2000bf05270 */
[----:B------:R4:W-:Y:S08]  /*2040*/  UTMALDG.3D.2CTA [UR8], [UR30], desc[UR28] ;  /* 0x00001c081e0075b4 */ /* 0x0009f00008211000 */
[----:B----4-:R-:W-:Y:S05]  /*2050*/  BRA.U UP0, `(.L_x_38) ;  /* 0xfffffffd00487547 */ /* 0x010fea000b83ffff */
.L_x_32:
[C---:B-1----:R-:W-:Y:S01]  /*2060*/  LEA R2, R16.reuse, UR6, 0x3 ;  /* 0x0000000610027c11 */ /* 0x042fe2000f8e18ff */
[----:B------:R-:W-:Y:S01]  /*2070*/  NOP ;  /* 0x0000000000007918 */ /* 0x000fe20000000000 */
[----:B--2---:R-:W-:Y:S02]  /*2080*/  SHF.L.U32 R3, R13, 0x1f, RZ ;  /* 0x0000001f0d037819 */ /* 0x004fe400000006ff */
[----:B------:R-:W-:Y:S02]  /*2090*/  LEA R4, R16, UR6, 0x4 ;  /* 0x0000000610047c11 */ /* 0x000fe4000f8e20ff */
[----:B------:R-:W1:Y:S02]  /*20a0*/  SYNCS.PHASECHK.TRANS64.TRYWAIT P0, [R2+URZ+0xd0], R3 ;  /* 0x0000d003020075a7 */ /* 0x000e6400080011ff */
[----:B-1----:R-:W-:Y:S05]  /*20b0*/  @!P0 BRA `(.L_x_39) ;  /* 0x0000008400e88947 */ /* 0x002fea0003800000 */
.L_x_192:
[----:B------:R-:W2:Y:S01]  /*20c0*/  LDS.128 R4, [R4+0x160] ;  /* 0x0001600004047984 */ /* 0x000ea20000000c00 */
[----:B------:R-:W-:Y:S01]  /*20d0*/  ISETP.GE.AND P0, PT, R26, 0x1, PT ;  /* 0x000000011a00780c */ /* 0x000fe20003f06270 */
[----:B-1----:R-:W-:Y:S01]  /*20e0*/  VIADD R2, R2, 0xe0 ;  /* 0x000000e002027836 */ /* 0x002fe20000000000 */
[----:B------:R-:W-:Y:S01]  /*20f0*/  @!PT LDS RZ, [RZ] ;  /* 0x00000000fffff984 */ /* 0x000fe20000000800 */
[----:B------:R-:W-:Y:S01]  /*2100*/  @!PT LDS RZ, [RZ] ;  /* 0x00000000fffff984 */ /* 0x000fe20000000800 */
[----:B------:R-:W-:Y:S01]  /*2110*/  @!PT LDS RZ, [RZ] ;  /* 0x00000000fffff984 */ /* 0x000fe20000000800 */
[----:B------:R-:W-:Y:S01]  /*2120*/  @!PT LDS RZ, [RZ] ;  /* 0x00000000fffff984 */ /* 0x000fe20000000800 */
[----:B------:R1:W-:Y:S06]  /*2130*/  MEMBAR.ALL.CTA ;  /* 0x0000000000007992 */ /* 0x0003ec0000008000 */
[----:B-1----:R-:W1:Y:S01]  /*2140*/  FENCE.VIEW.ASYNC.S ;  /* 0x00000000000073c6 */ /* 0x002e620000000000 */
[----:B------:R-:W-:-:S04]  /*2150*/  PRMT R2, RZ, 0x654, R2 ;  /* 0x00000654ff027816 */ /* 0x000fc80000000002 */
[----:B-1----:R1:W-:Y:S01]  /*2160*/  SYNCS.ARRIVE.TRANS64.RED.A1T0 RZ, [R2+URZ], RZ ;  /* 0x000000ff02ff79a7 */ /* 0x0023e200081004ff */
[----:B--2---:R-:W-:-:S13]  /*2170*/  LOP3.LUT P2, RZ, R6, 0x1, RZ, 0xc0, !PT ;  /* 0x0000000106ff7812 */ /* 0x004fda000784c0ff */
[----:B------:R-:W-:Y:S01]  /*2180*/  @P2 SHF.R.U32.HI R3, RZ, 0x10, R5 ;  /* 0x00000010ff032819 */ /* 0x000fe20000011605 */
[----:B------:R-:W-:Y:S01]  /*2190*/  VOTEU.ANY UP0, P2 ;  /* 0x0000000000ff7886 */ /* 0x000fe20001000100 */
[----:B------:R-:W-:Y:S02]  /*21a0*/  @P2 MOV R10, R4 ;  /* 0x00000004000a2202 */ /* 0x000fe40000000f00 */
[----:B------:R-:W-:Y:S02]  /*21b0*/  @P2 R2UR.BROADCAST UR8, R3 ;  /* 0x00000000030822ca */ /* 0x000fe400008e0000 */
[----:B------:R-:W-:-:S11]  /*21c0*/  @P2 LOP3.LUT R9, R5, 0xffff, RZ, 0xc0, !PT ;  /* 0x0000ffff05092812 */ /* 0x000fd600078ec0ff */
[----:B------:R-:W-:Y:S01]  /*21d0*/  @UP0 UMOV UR36, UR8 ;  /* 0x0000000800240c82 */ /* 0x000fe20008000000 */
[----:B-1----:R-:W-:Y:S05]  /*21e0*/  @!P0 BRA `(.L_x_40) ;  /* 0x0000000000b88947 */ /* 0x002fea0003800000 */
[----:B------:R-:W3:Y:S01]  /*21f0*/  LDC.64 R4, c[0x0][0xb18] ;  /* 0x0002c600ff047b82 */ /* 0x000ee20000000a00 */
[----:B------:R-:W-:-:S07]  /*2200*/  ISETP.NE.AND P3, PT, R26, 0x1, PT ;  /* 0x000000011a00780c */ /* 0x000fce0003f65270 */
[----:B------:R-:W1:Y:S08]  /*2210*/  LDC.64 R6, c[0x0][0xb10] ;  /* 0x0002c400ff067b82 */ /* 0x000e700000000a00 */
[----:B------:R-:W2:Y:S08]  /*2220*/  LDC R14, c[0x0][0xb20] ;  /* 0x0002c800ff0e7b82 */ /* 0x000eb00000000800 */
[----:B------:R-:W4:Y:S01]  /*2230*/  LDC R15, c[0x0][0xb0c] ;  /* 0x0002c300ff0f7b82 */ /* 0x000f220000000800 */
[----:B---3--:R-:W-:Y:S01]  /*2240*/  IMAD.HI.U32 R21, R0, R5, RZ ;  /* 0x0000000500157227 */ /* 0x008fe200078e00ff */
[----:B------:R-:W-:-:S03]  /*2250*/  ISETP.NE.AND P0, PT, R4, 0x1, PT ;  /* 0x000000010400780c */ /* 0x000fc60003f05270 */
[----:B------:R-:W-:-:S03]  /*2260*/  IMAD.HI.U32 R5, R9, R5, RZ ;  /* 0x0000000509057227 */ /* 0x000fc600078e00ff */
[----:B------:R-:W3:Y:S01]  /*2270*/  LDC.64 R2, c[0x0][0xb28] ;  /* 0x0002ca00ff027b82 */ /* 0x000ee20000000a00 */
[----:B-1----:R-:W-:-:S04]  /*2280*/  IMAD.HI.U32 R22, R8, R6, RZ ;  /* 0x0000000608167227 */ /* 0x002fc800078e00ff */
[----:B------:R-:W-:Y:S01]  /*2290*/  IMAD.HI.U32 R23, R10, R6, RZ ;  /* 0x000000060a177227 */ /* 0x000fe200078e00ff */
[----:B------:R-:W-:Y:S02]  /*22a0*/  SHF.R.U32.HI R22, RZ, R7, R22 ;  /* 0x00000007ff167219 */ /* 0x000fe40000011616 */
[-C--:B--2---:R-:W-:Y:S02]  /*22b0*/  SHF.R.U32.HI R21, RZ, R14.reuse, R21 ;  /* 0x0000000eff157219 */ /* 0x084fe40000011615 */
[----:B------:R-:W-:Y:S02]  /*22c0*/  SHF.R.U32.HI R5, RZ, R14, R5 ;  /* 0x0000000eff057219 */ /* 0x000fe40000011605 */
[----:B------:R-:W-:Y:S02]  /*22d0*/  SEL R21, R0, R21, !P0 ;  /* 0x0000001500157207 */ /* 0x000fe40004000000 */
[----:B------:R-:W-:Y:S02]  /*22e0*/  SHF.R.U32.HI R23, RZ, R7, R23 ;  /* 0x00000007ff177219 */ /* 0x000fe40000011617 */
[----:B----4-:R-:W-:-:S02]  /*22f0*/  ISETP.NE.AND P1, PT, R15, 0x1, PT ;  /* 0x000000010f00780c */ /* 0x010fc40003f25270 */
[----:B------:R-:W-:Y:S02]  /*2300*/  SEL R5, R9, R5, !P0 ;  /* 0x0000000509057207 */ /* 0x000fe40004000000 */
[----:B------:R-:W-:Y:S02]  /*2310*/  SEL R22, R8, R22, !P1 ;  /* 0x0000001608167207 */ /* 0x000fe40004800000 */
[----:B------:R-:W-:Y:S01]  /*2320*/  SEL R23, R10, R23, !P1 ;  /* 0x000000170a177207 */ /* 0x000fe20004800000 */
[----:B---3--:R-:W-:-:S04]  /*2330*/  IMAD.HI.U32 R20, R21, R2, RZ ;  /* 0x0000000215147227 */ /* 0x008fc800078e00ff */
        /* <DEDUP_REMOVED lines=10> */
[----:B------:R-:W-:-:S04]  /*23e0*/  @!P0 IMAD.HI.U32 R7, R23, R2, RZ ;  /* 0x0000000217078227 */ /* 0x000fc800078e00ff */
[----:B------:R-:W-:Y:S01]  /*23f0*/  IMAD.MOV R2, RZ, RZ, -R6 ;  /* 0x000000ffff027224 */ /* 0x000fe200078e0a06 */
[----:B------:R-:W-:Y:S02]  /*2400*/  @!P0 SHF.R.U32.HI R3, RZ, R3, R7 ;  /* 0x00000003ff038219 */ /* 0x000fe40000011607 */
[----:B------:R-:W-:Y:S01]  /*2410*/  IADD3 R7, PT, PT, -R5, RZ, RZ ;  /* 0x000000ff05077210 */ /* 0x000fe20007ffe1ff */
[----:B------:R-:W-:Y:S01]  /*2420*/  IMAD R2, R26, R2, R5 ;  /* 0x000000021a027224 */ /* 0x000fe200078e0205 */
        /* <DEDUP_REMOVED lines=10> */
.L_x_40:
[----:B------:R-:W1:Y:S02]  /*24d0*/  LDCU UR8, c[0x0][0xb30] ;  /* 0x00016600ff0877ac */ /* 0x000e640008000800 */
[----:B-1----:R-:W-:-:S09]  /*24e0*/  UISETP.NE.AND UP0, UPT, UR8, 0x1, UPT ;  /* 0x000000010800788c */ /* 0x002fd2000bf05270 */
[----:B------:R-:W-:Y:S05]  /*24f0*/  BRA.U UP0, `(.L_x_41) ;  /* 0x0000000100407547 */ /* 0x000fea000b800000 */
[----:B------:R-:W1:Y:S08]  /*2500*/  LDC.64 R4, c[0x0][0xb10] ;  /* 0x0002c400ff047b82 */ /* 0x000e700000000a00 */
[----:B------:R-:W2:Y:S08]  /*2510*/  LDC.64 R2, c[0x0][0xb18] ;  /* 0x0002c600ff027b82 */ /* 0x000eb00000000a00 */
[----:B------:R-:W4:Y:S08]  /*2520*/  LDC R6, c[0x0][0xb20] ;  /* 0x0002c800ff067b82 */ /* 0x000f300000000800 */
[----:B------:R-:W3:Y:S01]  /*2530*/  LDC R7, c[0x0][0xb0c] ;  /* 0x0002c300ff077b82 */ /* 0x000ee20000000800 */
[----:B-1----:R-:W-:-:S05]  /*2540*/  IMAD.HI.U32 R4, R10, R4, RZ ;  /* 0x000000040a047227 */ /* 0x002fca00078e00ff */
[----:B------:R-:W-:Y:S01]  /*2550*/  SHF.R.U32.HI R4, RZ, R5, R4 ;  /* 0x00000005ff047219 */ /* 0x000fe20000011604 */
[----:B--2---:R-:W-:Y:S01]  /*2560*/  IMAD.HI.U32 R3, R9, R3, RZ ;  /* 0x0000000309037227 */ /* 0x004fe200078e00ff */
[----:B------:R-:W-:-:S04]  /*2570*/  ISETP.NE.AND P0, PT, R2, 0x1, PT ;  /* 0x000000010200780c */ /* 0x000fc80003f05270 */
[----:B----4-:R-:W-:-:S04]  /*2580*/  SHF.R.U32.HI R3, RZ, R6, R3 ;  /* 0x00000006ff037219 */ /* 0x010fc80000011603 */
[----:B------:R-:W-:Y:S02]  /*2590*/  SEL R3, R9, R3, !P0 ;  /* 0x0000000309037207 */ /* 0x000fe40004000000 */
[----:B---3--:R-:W-:-:S04]  /*25a0*/  ISETP.NE.AND P1, PT, R7, 0x1, PT ;  /* 0x000000010700780c */ /* 0x008fc80003f25270 */
[----:B------:R-:W-:-:S05]  /*25b0*/  SEL R4, R10, R4, !P1 ;  /* 0x000000040a047207 */ /* 0x000fca0004800000 */
[----:B------:R-:W-:Y:S02]  /*25c0*/  IMAD.IADD R5, R3, 0x1, -R4 ;  /* 0x0000000103057824 */ /* 0x000fe400078e0a04 */
[----:B------:R-:W-:Y:S02]  /*25d0*/  IMAD.IADD R3, R4, 0x1, -R3 ;  /* 0x0000000104037824 */ /* 0x000fe400078e0a03 */
[----:B------:R-:W-:Y:S02]  /*25e0*/  IMAD R10, R5, R7, R10 ;  /* 0x00000007050a7224 */ /* 0x000fe400078e020a */
[----:B------:R-:W-:-:S07]  /*25f0*/  IMAD R9, R3, R2, R9 ;  /* 0x0000000203097224 */ /* 0x000fce00078e0209 */
.L_x_41:
[----:B------:R-:W-:Y:S01]  /*2600*/  VIADD R16, R16, 0x1 ;  /* 0x0000000110107836 */ /* 0x000fe20000000000 */
[----:B------:R-:W-:Y:S01]  /*2610*/  PLOP3.LUT P1, PT, PT, PT, PT, 0x80, 0x8 ;  /* 0x000000000008781c */ /* 0x000fe20003f2f070 */
[----:B------:R-:W-:Y:S02]  /*2620*/  IMAD.IADD R14, R10, 0x1, R63 ;  /* 0x000000010a0e7824 */ /* 0x000fe400078e023f */
[----:B------:R-:W-:Y:S01]  /*2630*/  IMAD.IADD R15, R9, 0x1, R62 ;  /* 0x00000001090f7824 */ /* 0x000fe200078e023e */
[----:B------:R-:W-:-:S04]  /*2640*/  ISETP.NE.AND P0, PT, R16, 0x2, PT ;  /* 0x000000021000780c */ /* 0x000fc80003f05270 */
[----:B------:R-:W-:Y:S02]  /*2650*/  SEL R2, RZ, 0x1, P0 ;  /* 0x00000001ff027807 */ /* 0x000fe40000000000 */
[----:B------:R-:W-:Y:S02]  /*2660*/  SEL R16, R16, RZ, P0 ;  /* 0x000000ff10107207 */ /* 0x000fe40000000000 */
[----:B------:R-:W-:Y:S01]  /*2670*/  LOP3.LUT R13, R13, R2, RZ, 0x3c, !PT ;  /* 0x000000020d0d7212 */ /* 0x000fe200078e3cff */
[----:B------:R-:W-:Y:S06]  /*2680*/  @P2 BRA `(.L_x_42) ;  /* 0xfffffff000582947 */ /* 0x000fec000383ffff */
[----:B------:R-:W-:Y:S01]  /*2690*/  UIADD3 UR6, UPT, UPT, UR6, 0x40, URZ ;  /* 0x0000004006067890 */ /* 0x000fe2000fffe0ff */
[----:B------:R-:W-:-:S03]  /*26a0*/  SHF.L.U32 R2, R17, 0x1f, RZ ;  /* 0x0000001f11027819 */ /* 0x000fc600000006ff */
[----:B------:R-:W-:-:S09]  /*26b0*/  ULEA UR4, UR23, UR6, 0x3 ;  /* 0x0000000617047291 */ /* 0x000fd2000f8e18ff */
[----:B------:R-:W1:Y:S02]  /*26c0*/  SYNCS.PHASECHK.TRANS64.TRYWAIT P0, [UR4], R2 ;  /* 0x00000002ff0075a7 */ /* 0x000e640008001104 */
[----:B-1----:R-:W-:Y:S05]  /*26d0*/  @!P0 BRA `(.L_x_43) ;  /* 0x0000008000748947 */ /* 0x002fea0003800000 */
.L_x_194:
[----:B------:R-:W-:-:S04]  /*26e0*/  UIADD3 UR5, UPT, UPT, UR23, 0x1, URZ ;  /* 0x0000000117057890 */ /* 0x000fc8000fffe0ff */
[----:B------:R-:W-:-:S04]  /*26f0*/  UISETP.NE.AND UP0, UPT, UR5, 0x8, UPT ;  /* 0x000000080500788c */ /* 0x000fc8000bf05270 */
[----:B------:R-:W-:Y:S02]  /*2700*/  USEL UR7, URZ, 0x1, UP0 ;  /* 0x00000001ff077887 */ /* 0x000fe40008000000 */
[----:B------:R-:W-:-:S04]  /*2710*/  USEL UR5, UR5, URZ, UP0 ;  /* 0x000000ff05057287 */ /* 0x000fc80008000000 */
[----:B------:R-:W-:Y:S01]  /*2720*/  ULEA UR4, UR5, UR6, 0x3 ;  /* 0x0000000605047291 */ /* 0x000fe2000f8e18ff */
[----:B-1----:R-:W-:-:S04]  /*2730*/  LOP3.LUT R2, R17, UR7, RZ, 0x3c, !PT ;  /* 0x0000000711027c12 */ /* 0x002fc8000f8e3cff */
[----:B------:R-:W-:-:S04]  /*2740*/  SHF.L.U32 R3, R2, 0x1f, RZ ;  /* 0x0000001f02037819 */ /* 0x000fc800000006ff */
[----:B------:R-:W1:Y:S02]  /*2750*/  SYNCS.PHASECHK.TRANS64.TRYWAIT P0, [UR4], R3 ;  /* 0x00000003ff0075a7 */ /* 0x000e640008001104 */
[----:B-1----:R-:W-:Y:S05]  /*2760*/  @!P0 BRA `(.L_x_44) ;  /* 0x0000008000688947 */ /* 0x002fea0003800000 */
.L_x_196:
[----:B------:R-:W-:-:S04]  /*2770*/  UIADD3 UR5, UPT, UPT, UR5, 0x1, URZ ;  /* 0x0000000105057890 */ /* 0x000fc8000fffe0ff */
[----:B------:R-:W-:-:S04]  /*2780*/  UISETP.NE.AND UP0, UPT, UR5, 0x8, UPT ;  /* 0x000000080500788c */ /* 0x000fc8000bf05270 */
[----:B------:R-:W-:Y:S02]  /*2790*/  USEL UR7, URZ, 0x1, UP0 ;  /* 0x00000001ff077887 */ /* 0x000fe40008000000 */
[----:B------:R-:W-:-:S04]  /*27a0*/  USEL UR5, UR5, URZ, UP0 ;  /* 0x000000ff05057287 */ /* 0x000fc80008000000 */
[----:B------:R-:W-:Y:S01]  /*27b0*/  ULEA UR4, UR5, UR6, 0x3 ;  /* 0x0000000605047291 */ /* 0x000fe2000f8e18ff */
[----:B------:R-:W-:-:S04]  /*27c0*/  LOP3.LUT R2, R2, UR7, RZ, 0x3c, !PT ;  /* 0x0000000702027c12 */ /* 0x000fc8000f8e3cff */
[----:B-1----:R-:W-:-:S04]  /*27d0*/  SHF.L.U32 R3, R2, 0x1f, RZ ;  /* 0x0000001f02037819 */ /* 0x002fc800000006ff */
[----:B------:R-:W1:Y:S02]  /*27e0*/  SYNCS.PHASECHK.TRANS64.TRYWAIT P0, [UR4], R3 ;  /* 0x00000003ff0075a7 */ /* 0x000e640008001104 */
[----:B-1----:R-:W-:Y:S05]  /*27f0*/  @!P0 BRA `(.L_x_45) ;  /* 0x00000080005c8947 */ /* 0x002fea0003800000 */
.L_x_198:
        /* <DEDUP_REMOVED lines=9> */
.L_x_200:
        /* <DEDUP_REMOVED lines=9> */
.L_x_202:
        /* <DEDUP_REMOVED lines=9> */
.L_x_204:
        /* <DEDUP_REMOVED lines=9> */
.L_x_206:
[----:B------:R-:W-:-:S04]  /*2a40*/  UIADD3 UR5, UPT, UPT, UR5, 0x1, URZ ;  /* 0x0000000105057890 */ /* 0x000fc8000fffe0ff */
[----:B------:R-:W-:-:S04]  /*2a50*/  UISETP.NE.AND UP0, UPT, UR5, 0x8, UPT ;  /* 0x000000080500788c */ /* 0x000fc8000bf05270 */
[----:B------:R-:W-:Y:S02]  /*2a60*/  USEL UR4, URZ, 0x1, UP0 ;  /* 0x00000001ff047887 */ /* 0x000fe40008000000 */
[----:B------:R-:W-:-:S04]  /*2a70*/  USEL UR5, UR5, URZ, UP0 ;  /* 0x000000ff05057287 */ /* 0x000fc80008000000 */
[----:B------:R-:W-:Y:S01]  /*2a80*/  ULEA UR5, UR5, UR6, 0x3 ;  /* 0x0000000605057291 */ /* 0x000fe2000f8e18ff */
[----:B------:R-:W-:-:S04]  /*2a90*/  LOP3.LUT R2, R2, UR4, RZ, 0x3c, !PT ;  /* 0x0000000402027c12 */ /* 0x000fc8000f8e3cff */
[----:B------:R-:W-:Y:S01]  /*2aa0*/  SHF.L.U32 R2, R2, 0x1f, RZ ;  /* 0x0000001f02027819 */ /* 0x000fe200000006ff */
[----:B-1-3--:R-:W-:-:S07]  /*2ab0*/  IMAD.U32 R0, RZ, RZ, UR5 ;  /* 0x00000005ff007e24 */ /* 0x00afce000f8e00ff */
.L_x_50:
[----:B-1----:R1:W2:Y:S02]  /*2ac0*/  SYNCS.PHASECHK.TRANS64.TRYWAIT P0, [R0+URZ], R2 ;  /* 0x00000002000075a7 */ /* 0x0022a400080011ff */
[----:B--2---:R-:W-:Y:S05]  /*2ad0*/  @!P0 NANOSLEEP.SYNCS 0x989680 ;  /* 0x009896800000895d */ /* 0x004fea0003900000 */
[----:B------:R-:W2:Y:S02]  /*2ae0*/  @!P0 SYNCS.PHASECHK.TRANS64 P0, [R0+URZ], R2 ;  /* 0x00000002000085a7 */ /* 0x000ea400080010ff */
[----:B--2---:R-:W-:Y:S05]  /*2af0*/  @P0 EXIT ;  /* 0x000000000000094d */ /* 0x004fea0003800000 */
[----:B------:R-:W-:Y:S05]  /*2b00*/  BRA `(.L_x_50) ;  /* 0xfffffffc00ec7947 */ /* 0x000fea000383ffff */
.L_x_22:
[----:B------:R-:W-:-:S04]  /*2b10*/  UISETP.NE.AND UP1, UPT, UR37, URZ, UPT ;  /* 0x000000ff2500728c */ /* 0x000fc8000bf25270 */
[----:B------:R-:W-:-:S09]  /*2b20*/  UISETP.NE.OR UP1, UPT, UR10, 0x1, UP1 ;  /* 0x000000010a00788c */ /* 0x000fd20008f25670 */
[----:B------:R-:W-:Y:S05]  /*2b30*/  BRA.U UP1, `(.L_x_51) ;  /* 0x00000005014c7547 */ /* 0x000fea000b800000 */
[----:B------:R-:W-:Y:S01]  /*2b40*/  HFMA2 R11, -RZ, RZ, 0, 0 ;  /* 0x00000000ff0b7431 */ /* 0x000fe200000001ff */
[----:B------:R-:W-:Y:S01]  /*2b50*/  ISETP.GE.U32.AND P2, PT, R10, 0x2, PT ;  /* 0x000000020a00780c */ /* 0x000fe20003f46070 */
[----:B------:R-:W-:Y:S01]  /*2b60*/  IMAD.MOV.U32 R12, RZ, RZ, 0x1 ;  /* 0x00000001ff0c7424 */ /* 0x000fe200078e00ff */
[----:B------:R-:W-:Y:S01]  /*2b70*/  CS2R R8, SRZ ;  /* 0x0000000000087805 */ /* 0x000fe2000001ff00 */
[----:B------:R-:W-:Y:S01]  /*2b80*/  IMAD.MOV.U32 R3, RZ, RZ, RZ ;  /* 0x000000ffff037224 */ /* 0x000fe200078e00ff */
[----:B------:R-:W-:Y:S01]  /*2b90*/  UMOV UR4, 0x400 ;  /* 0x0000040000047882 */ /* 0x000fe20000000000 */
[----:B------:R-:W-:Y:S01]  /*2ba0*/  UMOV UR6, URZ ;  /* 0x000000ff00067c82 */ /* 0x000fe20008000000 */
[----:B------:R-:W-:-:S12]  /*2bb0*/  ULEA UR37, UR37, UR4, 0x18 ;  /* 0x0000000425257291 */ /* 0x000fd8000f8ec0ff */
.L_x_55:
[----:B------:R-:W-:Y:S02]  /*2bc0*/  LEA R0, R3, UR37, 0x3 ;  /* 0x0000002503007c11 */ /* 0x000fe4000f8e18ff */
[----:B------:R-:W-:-:S03]  /*2bd0*/  SHF.L.U32 R4, R8, 0x1f, RZ ;  /* 0x0000001f08047819 */ /* 0x000fc600000006ff */
[----:B------:R-:W-:Y:S01]  /*2be0*/  VIADD R5, R0, 0x140 ;  /* 0x0000014000057836 */ /* 0x000fe20000000000 */
[----:B------:R-:W1:Y:S02]  /*2bf0*/  SYNCS.PHASECHK.TRANS64.TRYWAIT P0, [R0+URZ+0x130], R4 ;  /* 0x00013004000075a7 */ /* 0x000e6400080011ff */
[----:B-1----:R-:W-:Y:S05]  /*2c00*/  @!P0 BRA `(.L_x_52) ;  /* 0x0000007c00d08947 */ /* 0x002fea0003800000 */
.L_x_207:
[----:B------:R-:W-:Y:S01]  /*2c10*/  ULEA UR5, UR6, UR37, 0x3 ;  /* 0x0000002506057291 */ /* 0x000fe2000f8e18ff */
[----:B-1----:R-:W-:Y:S01]  /*2c20*/  PRMT R0, RZ, 0x654, R5 ;  /* 0x00000654ff007816 */ /* 0x002fe20000000005 */
[----:B------:R-:W-:Y:S01]  /*2c30*/  @!P2 IMAD.MOV.U32 R4, RZ, RZ, 0x10 ;  /* 0x00000010ff04a424 */ /* 0x000fe200078e00ff */
[----:B------:R-:W-:Y:S01]  /*2c40*/  SHF.L.U32 R5, R12, 0x1f, RZ ;  /* 0x0000001f0c057819 */ /* 0x000fe200000006ff */
[----:B------:R-:W-:Y:S01]  /*2c50*/  UIADD3 UR4, UPT, UPT, UR5, 0xd0, URZ ;  /* 0x000000d005047890 */ /* 0x000fe2000fffe0ff */
[----:B------:R1:W-:Y:S05]  /*2c60*/  SYNCS.ARRIVE.TRANS64.RED.A1T0 RZ, [R0+URZ], RZ ;  /* 0x000000ff00ff79a7 */ /* 0x0003ea00081004ff */
[----:B------:R-:W-:Y:S01]  /*2c70*/  IMAD.U32 R6, RZ, RZ, UR4 ;  /* 0x00000004ff067e24 */ /* 0x000fe2000f8e00ff */
[----:B------:R-:W2:Y:S04]  /*2c80*/  SYNCS.PHASECHK.TRANS64.TRYWAIT P0, [UR5+0xe0], R5 ;  /* 0x0000e005ff0075a7 */ /* 0x000ea80008001105 */
[----:B------:R-:W-:Y:S01]  /*2c90*/  PRMT R6, R10, 0x654, R6 ;  /* 0x000006540a067816 */ /* 0x000fe20000000006 */
[----:B-12---:R-:W-:Y:S06]  /*2ca0*/  @!P0 BRA `(.L_x_53) ;  /* 0x0000007c00bc8947 */ /* 0x006fec0003800000 */
.L_x_209:
[----:B------:R-:W-:Y:S01]  /*2cb0*/  ULEA UR4, UR6, UR37, 0x4 ;  /* 0x0000002506047291 */ /* 0x000fe2000f8e20ff */
[----:B------:R-:W-:Y:S01]  /*2cc0*/  SEL R2, R6, R2, !P2 ;  /* 0x0000000206027207 */ /* 0x000fe20005000000 */
[----:B------:R-:W-:Y:S01]  /*2cd0*/  UIADD3 UR5, UPT, UPT, UR5, 0xd0, URZ ;  /* 0x000000d005057890 */ /* 0x000fe2000fffe0ff */
[----:B-1----:R-:W-:Y:S01]  /*2ce0*/  LEA R0, R11, UR37, 0x3 ;  /* 0x000000250b007c11 */ /* 0x002fe2000f8e18ff */
[----:B------:R-:W-:Y:S01]  /*2cf0*/  UIADD3 UR4, UPT, UPT, UR4, 0x160, URZ ;  /* 0x0000016004047890 */ /* 0x000fe2000fffe0ff */
[----:B------:R1:W-:Y:S01]  /*2d00*/  @!P2 SYNCS.ARRIVE.TRANS64.RED RZ, [R2+URZ], R4 ;  /* 0x0000000402ffa9a7 */ /* 0x0003e200080004ff */
[----:B------:R-:W-:Y:S01]  /*2d10*/  UIADD3 UR6, UPT, UPT, UR6, 0x1, URZ ;  /* 0x0000000106067890 */ /* 0x000fe2000fffe0ff */
[----:B------:R-:W-:-:S03]  /*2d20*/  VIADD R3, R3, 0x1 ;  /* 0x0000000103037836 */ /* 0x000fc60000000000 */
[----:B------:R-:W-:Y:S02]  /*2d30*/  UISETP.NE.AND UP0, UPT, UR6, 0x2, UPT ;  /* 0x000000020600788c */ /* 0x000fe4000bf05270 */
[----:B------:R-:W-:Y:S01]  /*2d40*/  ISETP.NE.AND P0, PT, R3, 0x2, PT ;  /* 0x000000020300780c */ /* 0x000fe20003f05270 */
[----:B------:R-:W-:Y:S06]  /*2d50*/  UGETNEXTWORKID.BROADCAST [UR4], [UR5] ;  /* 0x00000000040073ca */ /* 0x000fec0008000100 */
[----:B------:R-:W-:Y:S02]  /*2d60*/  USEL UR4, URZ, 0x1, UP0 ;  /* 0x00000001ff047887 */ /* 0x000fe40008000000 */
[----:B------:R-:W-:-:S04]  /*2d70*/  USEL UR6, UR6, URZ, UP0 ;  /* 0x000000ff06067287 */ /* 0x000fc80008000000 */
[----:B------:R-:W-:Y:S02]  /*2d80*/  LOP3.LUT R12, R12, UR4, RZ, 0x3c, !PT ;  /* 0x000000040c0c7c12 */ /* 0x000fe4000f8e3cff */
[----:B-1----:R-:W-:-:S04]  /*2d90*/  SHF.L.U32 R4, R9, 0x1f, RZ ;  /* 0x0000001f09047819 */ /* 0x002fc800000006ff */
[----:B------:R-:W1:Y:S02]  /*2da0*/  SYNCS.PHASECHK.TRANS64.TRYWAIT P1, [R0+URZ+0xd0], R4 ;  /* 0x0000d004000075a7 */ /* 0x000e6400080211ff */
[----:B-1----:R-:W-:Y:S05]  /*2db0*/  @!P1 BRA `(.L_x_54) ;  /* 0x0000007c00909947 */ /* 0x002fea0003800000 */
.L_x_210:
[----:B-1----:R-:W-:Y:S01]  /*2dc0*/  LEA R4, R11, UR37, 0x4 ;  /* 0x000000250b047c11 */ /* 0x002fe2000f8e20ff */
[----:B------:R-:W-:Y:S01]  /*2dd0*/  VIADD R0, R0, 0xe0 ;  /* 0x000000e000007836 */ /* 0x000fe20000000000 */
[----:B------:R-:W-:Y:S01]  /*2de0*/  SEL R3, R3, RZ, P0 ;  /* 0x000000ff03037207 */ /* 0x000fe20000000000 */
[----:B------:R-:W-:-:S03]  /*2df0*/  VIADD R11, R11, 0x1 ;  /* 0x000000010b0b7836 */ /* 0x000fc60000000000 */
[----:B------:R-:W1:Y:S01]  /*2e00*/  LDS.128 R4, [R4+0x160] ;  /* 0x0001600004047984 */ /* 0x000e620000000c00 */
[----:B------:R-:W-:Y:S02]  /*2e10*/  PRMT R0, RZ, 0x654, R0 ;  /* 0x00000654ff007816 */ /* 0x000fe40000000000 */
[C---:B------:R-:W-:Y:S01]  /*2e20*/  ISETP.NE.AND P1, PT, R11.reuse, 0x2, PT ;  /* 0x000000020b00780c */ /* 0x040fe20003f25270 */
[----:B------:R-:W-:Y:S01]  /*2e30*/  @!PT LDS RZ, [RZ] ;  /* 0x00000000fffff984 */ /* 0x000fe20000000800 */
[----:B------:R-:W-:Y:S01]  /*2e40*/  @!PT LDS RZ, [RZ] ;  /* 0x00000000fffff984 */ /* 0x000fe20000000800 */
[----:B------:R-:W-:Y:S01]  /*2e50*/  @!PT LDS RZ, [RZ] ;  /* 0x00000000fffff984 */ /* 0x000fe20000000800 */
[----:B------:R-:W-:Y:S01]  /*2e60*/  @!PT LDS RZ, [RZ] ;  /* 0x00000000fffff984 */ /* 0x000fe20000000800 */
[----:B------:R2:W-:Y:S06]  /*2e70*/  MEMBAR.ALL.CTA ;  /* 0x0000000000007992 */ /* 0x0005ec0000008000 */
[----:B--2---:R-:W2:Y:S01]  /*2e80*/  FENCE.VIEW.ASYNC.S ;  /* 0x00000000000073c6 */ /* 0x004ea20000000000 */
[----:B------:R-:W-:Y:S01]  /*2e90*/  SEL R11, R11, RZ, P1 ;  /* 0x000000ff0b0b7207 */ /* 0x000fe20000800000 */
[----:B--2---:R2:W-:Y:S01]  /*2ea0*/  SYNCS.ARRIVE.TRANS64.RED.A1T0 RZ, [R0+URZ], RZ ;  /* 0x000000ff00ff79a7 */ /* 0x0045e200081004ff */
[----:B-1----:R-:W-:-:S02]  /*2eb0*/  LOP3.LUT P3, RZ, R6, 0x1, RZ, 0xc0, !PT ;  /* 0x0000000106ff7812 */ /* 0x002fc4000786c0ff */
[----:B------:R-:W-:-:S04]  /*2ec0*/  SEL R4, RZ, 0x1, P1 ;  /* 0x00000001ff047807 */ /* 0x000fc80000800000 */
[----:B------:R-:W-:Y:S02]  /*2ed0*/  LOP3.LUT R9, R9, R4, RZ, 0x3c, !PT ;  /* 0x0000000409097212 */ /* 0x000fe400078e3cff */
[----:B--2---:R-:W-:-:S04]  /*2ee0*/  SEL R0, RZ, 0x1, P0 ;  /* 0x00000001ff007807 */ /* 0x004fc80000000000 */
[----:B------:R-:W-:Y:S01]  /*2ef0*/  LOP3.LUT R8, R8, R0, RZ, 0x3c, !PT ;  /* 0x0000000008087212 */ /* 0x000fe200078e3cff */
[----:B------:R-:W-:Y:S06]  /*2f00*/  @P3 BRA `(.L_x_55) ;  /* 0xfffffffc002c3947 */ /* 0x000fec000383ffff */
[----:B------:R-:W-:Y:S01]  /*2f10*/  ULEA UR5, UR6, UR37, 0x3 ;  /* 0x0000002506057291 */ /* 0x000fe2000f8e18ff */
[----:B------:R-:W-:-:S08]  /*2f20*/  SHF.L.U32 R2, R12, 0x1f, RZ ;  /* 0x0000001f0c027819 */ /* 0x000fd000000006ff */
[----:B------:R-:W1:Y:S02]  /*2f30*/  SYNCS.PHASECHK.TRANS64 P0, [UR5+0xe0], R2 ;  /* 0x0000e002ff0075a7 */ /* 0x000e640008001005 */
[----:B-1----:R-:W-:Y:S05]  /*2f40*/  @P0 BRA `(.L_x_56) ;  /* 0x0000000000080947 */ /* 0x002fea0003800000 */
[----:B------:R-:W1:Y:S02]  /*2f50*/  SYNCS.PHASECHK.TRANS64.TRYWAIT P0, [UR5+0xe0], R2 ;  /* 0x0000e002ff0075a7 */ /* 0x000e640008001105 */
[----:B-1----:R-:W-:Y:S05]  /*2f60*/  @!P0 BRA `(.L_x_57) ;  /* 0x0000007c00388947 */ /* 0x002fea0003800000 */
.L_x_56:
[----:B------:R-:W-:-:S04]  /*2f70*/  UIADD3 UR4, UPT, UPT, UR6, 0x1, URZ ;  /* 0x0000000106047890 */ /* 0x000fc8000fffe0ff */
[----:B------:R-:W-:-:S04]  /*2f80*/  UISETP.NE.AND UP0, UPT, UR4, 0x2, UPT ;  /* 0x000000020400788c */ /* 0x000fc8000bf05270 */
[----:B------:R-:W-:Y:S02]  /*2f90*/  USEL UR7, URZ, 0x1, UP0 ;  /* 0x00000001ff077887 */ /* 0x000fe40008000000 */
[----:B------:R-:W-:-:S04]  /*2fa0*/  USEL UR4, UR4, URZ, UP0 ;  /* 0x000000ff04047287 */ /* 0x000fc80008000000 */
[----:B------:R-:W-:Y:S01]  /*2fb0*/  ULEA UR4, UR4, UR37, 0x3 ;  /* 0x0000002504047291 */ /* 0x000fe2000f8e18ff */
[----:B-1----:R-:W-:-:S04]  /*2fc0*/  LOP3.LUT R2, R12, UR7, RZ, 0x3c, !PT ;  /* 0x000000070c027c12 */ /* 0x002fc8000f8e3cff */
[----:B------:R-:W-:-:S04]  /*2fd0*/  SHF.L.U32 R0, R2, 0x1f, RZ ;  /* 0x0000001f02007819 */ /* 0x000fc800000006ff */
[----:B------:R-:W1:Y:S02]  /*2fe0*/  SYNCS.PHASECHK.TRANS64 P0, [UR4+0xe0], R0 ;  /* 0x0000e000ff0075a7 */ /* 0x000e640008001004 */
[----:B-1----:R-:W-:Y:S05]  /*2ff0*/  @P0 EXIT ;  /* 0x000000000000094d */ /* 0x002fea0003800000 */
[----:B------:R-:W-:Y:S02]  /*3000*/  SHF.L.U32 R2, R2, 0x1f, RZ ;  /* 0x0000001f02027819 */ /* 0x000fe400000006ff */
[----:B------:R-:W-:-:S07]  /*3010*/  MOV R0, UR4 ;  /* 0x0000000400007c02 */ /* 0x000fce0008000f00 */
.L_x_58:
[----:B-1----:R1:W2:Y:S02]  /*3020*/  SYNCS.PHASECHK.TRANS64.TRYWAIT P0, [R0+URZ+0xe0], R2 ;  /* 0x0000e002000075a7 */ /* 0x0022a400080011ff */
[----:B--2---:R-:W-:Y:S05]  /*3030*/  @!P0 NANOSLEEP.SYNCS 0x989680 ;  /* 0x009896800000895d */ /* 0x004fea0003900000 */
[----:B------:R-:W2:Y:S02]  /*3040*/  @!P0 SYNCS.PHASECHK.TRANS64 P0, [R0+URZ+0xe0], R2 ;  /* 0x0000e002000085a7 */ /* 0x000ea400080010ff */
[----:B--2---:R-:W-:Y:S05]  /*3050*/  @P0 EXIT ;  /* 0x000000000000094d */ /* 0x004fea0003800000 */
[----:B------:R-:W-:Y:S05]  /*3060*/  BRA `(.L_x_58) ;  /* 0xfffffffc00ec7947 */ /* 0x000fea000383ffff */
.L_x_51:
[----:B------:R-:W-:Y:S05]  /*3070*/  BRA.U UP4, `(.L_x_59) ;  /* 0x0000001104d87547 */ /* 0x000fea000b800000 */
[----:B------:R-:W-:Y:S01]  /*3080*/  UMOV UR6, 0x40 ;  /* 0x0000004000067882 */ /* 0x000fe20000000000 */
[----:B------:R-:W-:Y:S01]  /*3090*/  NOP ;  /* 0x0000000000007918 */ /* 0x000fe20000000000 */
[----:B------:R-:W-:Y:S01]  /*30a0*/  ULEA UR6, UR37, UR6, 0x18 ;  /* 0x0000000625067291 */ /* 0x000fe2000f8ec0ff */
[----:B------:R-:W-:Y:S02]  /*30b0*/  UMOV UR7, 0x400 ;  /* 0x0000040000077882 */ /* 0x000fe40000000000 */
[----:B------:R-:W-:-:S06]  /*30c0*/  ULEA UR37, UR37, UR7, 0x18 ;  /* 0x0000000725257291 */ /* 0x000fcc000f8ec0ff */
[----:B------:R-:W1:Y:S02]  /*30d0*/  LDS.U8 R2, [UR6+0x1c] ;  /* 0x00001c06ff027984 */ /* 0x000e640008000000 */
[----:B-1----:R-:W-:-:S13]  /*30e0*/  ISETP.NE.AND P0, PT, R2, RZ, PT ;  /* 0x000000ff0200720c */ /* 0x002fda0003f05270 */
[----:B------:R-:W-:Y:S05]  /*30f0*/  @P0 BRA `(.L_x_60) ;  /* 0x0000000400080947 */ /* 0x000fea0003800000 */
[----:B------:R-:W-:Y:S02]  /*3100*/  UISETP.NE.U32.AND UP0, UPT, UR5, 0x1, UPT ;  /* 0x000000010500788c */ /* 0x000fe4000bf05070 */
[----:B------:R-:W-:-:S07]  /*3110*/  UIADD3 UR8, UPT, UPT, UR6, 0x8, URZ ;  /* 0x0000000806087890 */ /* 0x000fce000fffe0ff */
[----:B------:R-:W-:Y:S05]  /*3120*/  BRA.U !UP0, `(.L_x_61) ;  /* 0x00000001089c7547 */ /* 0x000fea000b800000 */
[----:B------:R-:W-:Y:S01]  /*3130*/  ELECT P0, URZ, PT ;  /* 0x0000000000ff782f */ /* 0x000fe20003800000 */
[----:B------:R-:W-:-:S12]  /*3140*/  BSSY B0, `(.L_x_61) ;  /* 0x0000025000007945 */ /* 0x000fd80003800000 */
[----:B------:R-:W-:Y:S05]  /*3150*/  @!P0 BRA `(.L_x_62) ;  /* 0x00000000008c8947 */ /* 0x000fea0003800000 */
[----:B------:R-:W-:-:S05]  /*3160*/  UMOV UR7, 0x10 ;  /* 0x0000001000077882 */ /* 0x000fca0000000000 */
[----:B------:R-:W-:Y:S04]  /*3170*/  DEPBAR.LE SB1, 0x36 ;  /* 0x00009d800000791a */ /* 0x000fe80000000000 */
[----:B------:R-:W1:Y:S02]  /*3180*/  UTCATOMSWS.2CTA.FIND_AND_SET.ALIGN UP1, UR7, UR7 ;  /* 0x00000007000775e3 */ /* 0x000e640008220800 */
[----:B-1----:R-:W-:Y:S01]  /*3190*/  MOV R10, UR7 ;  /* 0x00000007000a7c02 */ /* 0x002fe20008000f00 */
[----:B------:R-:W-:Y:S06]  /*31a0*/  BRA.U UP1, `(.L_x_63) ;  /* 0x0000000101187547 */ /* 0x000fec000b800000 */
.L_x_64:
[----:B------:R-:W-:Y:S05]  /*31b0*/  NANOSLEEP 0x64 ;  /* 0x000000640000795d */ /* 0x000fea0003800000 */
[----:B------:R-:W-:-:S05]  /*31c0*/  UMOV UR7, 0x10 ;  /* 0x0000001000077882 */ /* 0x000fca0000000000 */
[----:B------:R-:W-:Y:S04]  /*31d0*/  DEPBAR.LE SB1, 0x36 ;  /* 0x00009d800000791a */ /* 0x000fe80000000000 */
[----:B------:R-:W1:Y:S02]  /*31e0*/  UTCATOMSWS.2CTA.FIND_AND_SET.ALIGN UP1, UR7, UR7 ;  /* 0x00000007000775e3 */ /* 0x000e640008220800 */
[----:B-1----:R-:W-:Y:S01]  /*31f0*/  MOV R10, UR7 ;  /* 0x00000007000a7c02 */ /* 0x002fe20008000f00 */
[----:B------:R-:W-:Y:S05]  /*3200*/  BRA.U !UP1, `(.L_x_64) ;  /* 0xfffffffd09e87547 */ /* 0x000fea000b83ffff */
.L_x_63:
[----:B------:R-:W1:Y:S01]  /*3210*/  LDS R5, [UR6+0x10] ;  /* 0x00001006ff057984 */ /* 0x000e620008000800 */
[----:B------:R-:W-:Y:S01]  /*3220*/  IMAD.U32 R3, RZ, RZ, UR37 ;  /* 0x00000025ff037e24 */ /* 0x000fe2000f8e00ff */
[----:B------:R-:W-:-:S03]  /*3230*/  MOV R2, UR4 ;  /* 0x0000000400027c02 */ /* 0x000fc60008000f00 */
[----:B------:R-:W-:Y:S01]  /*3240*/  VIADD R3, R3, 0x180 ;  /* 0x0000018003037836 */ /* 0x000fe20000000000 */
[----:B-1----:R-:W-:-:S04]  /*3250*/  SHF.L.U32 R5, R5, 0x1f, RZ ;  /* 0x0000001f05057819 */ /* 0x002fc800000006ff */
[----:B------:R-:W1:Y:S02]  /*3260*/  SYNCS.PHASECHK.TRANS64.TRYWAIT P0, [UR6+0x8], R5 ;  /* 0x00000805ff0075a7 */ /* 0x000e640008001106 */
[----:B-1----:R-:W-:Y:S05]  /*3270*/  @P0 BRA `(.L_x_65) ;  /* 0x0000000000080947 */ /* 0x002fea0003800000 */
[----:B------:R-:W1:Y:S02]  /*3280*/  SYNCS.PHASECHK.TRANS64.TRYWAIT P0, [UR6+0x8], R5 ;  /* 0x00000805ff0075a7 */ /* 0x000e640008001106 */
[----:B-1----:R-:W-:Y:S05]  /*3290*/  @!P0 BRA `(.L_x_66) ;  /* 0x0000007800848947 */ /* 0x002fea0003800000 */
.L_x_65:
[----:B-1----:R-:W-:Y:S01]  /*32a0*/  HFMA2 R4, -RZ, RZ, 0, 5.9604644775390625e-08 ;  /* 0x00000001ff047431 */ /* 0x002fe200000001ff */
[----:B------:R-:W-:Y:S01]  /*32b0*/  UPRMT UR7, UR4, 0x654, UR8 ;  /* 0x0000065404077896 */ /* 0x000fe20008000008 */
[----:B------:R-:W-:Y:S01]  /*32c0*/  IMAD.MOV.U32 R7, RZ, RZ, 0xffff ;  /* 0x0000ffffff077424 */ /* 0x000fe200078e00ff */
[----:B------:R-:W-:Y:S01]  /*32d0*/  PRMT R2, R2, 0x654, R3 ;  /* 0x0000065402027816 */ /* 0x000fe20000000003 */
[----:B------:R-:W-:Y:S02]  /*32e0*/  IMAD.MOV.U32 R5, RZ, RZ, 0x4 ;  /* 0x00000004ff057424 */ /* 0x000fe400078e00ff */
[----:B------:R-:W-:Y:S01]  /*32f0*/  IMAD.SHL.U32 R9, R10, 0x20, RZ ;  /* 0x000000200a097824 */ /* 0x000fe200078e00ff */
[----:B------:R-:W-:Y:S02]  /*3300*/  MOV R3, UR7 ;  /* 0x0000000700037c02 */ /* 0x000fe40008000f00 */
[-C--:B------:R-:W-:Y:S01]  /*3310*/  SHF.L.U32 R7, R7, R10.reuse, RZ ;  /* 0x0000000a07077219 */ /* 0x080fe200000006ff */
[----:B------:R1:W-:Y:S01]  /*3320*/  SYNCS.ARRIVE.TRANS64.RED RZ, [UR7], R5 ;  /* 0x00000005ffff79a7 */ /* 0x0003e20008000407 */
[----:B------:R-:W-:Y:S01]  /*3330*/  SHF.L.U32 R6, R4, R10, RZ ;  /* 0x0000000a04067219 */ /* 0x000fe200000006ff */
[----:B------:R1:W-:Y:S04]  /*3340*/  STS [UR37+0x180], R9 ;  /* 0x00018009ff007988 */ /* 0x0003e80008000825 */
[----:B------:R1:W-:Y:S04]  /*3350*/  STAS [R2.64], R10 ;  /* 0x0000000a02007dbd */ /* 0x0003e8000c0008ff */
[----:B------:R1:W-:Y:S04]  /*3360*/  ATOMS.OR RZ, [UR6+0x14], R7 ;  /* 0x00001407ffff798c */ /* 0x0003e8000b000006 */
[----:B------:R1:W-:Y:S04]  /*3370*/  ATOMS.OR RZ, [UR6+0x18], R6 ;  /* 0x00001806ffff798c */ /* 0x0003e8000b000006 */
[----:B------:R1:W-:Y:S02]  /*3380*/  ATOMS.XOR RZ, [UR6+0x10], R4 ;  /* 0x00001004ffff798c */ /* 0x0003e4000b800006 */
.L_x_62:
[----:B------:R-:W-:Y:S05]  /*3390*/  BSYNC B0 ;  /* 0x0000000000007941 */ /* 0x000fea0003800000 */
.L_x_61:
[----:B------:R-:W-:Y:S05]  /*33a0*/  BRA.U UP0, `(.L_x_67) ;  /* 0x00000001006c7547 */ /* 0x000fea000b800000 */
[----:B------:R-:W-:-:S03]  /*33b0*/  UMOV UR7, 0xffffffff ;  /* 0xffffffff00077882 */ /* 0x000fc60000000000 */
[----:B------:R-:W-:Y:S05]  /*33c0*/  BRA.DIV UR7, `(.L_x_68) ;  /* 0x0000007a07507947 */ /* 0x000fea000b800000 */
[----:B------:R-:W-:-:S13]  /*33d0*/  ELECT P6, URZ, PT ;  /* 0x0000000000ff782f */ /* 0x000fda00038c0000 */
.L_x_214:
[----:B------:R-:W-:Y:S05]  /*33e0*/  @!P6 BRA `(.L_x_67) ;  /* 0x00000000005ce947 */ /* 0x000fea0003800000 */
[----:B-1----:R-:W1:Y:S02]  /*33f0*/  LDS R3, [UR6+0x10] ;  /* 0x00001006ff037984 */ /* 0x002e640008000800 */
[----:B-1----:R-:W-:-:S04]  /*3400*/  SHF.L.U32 R3, R3, 0x1f, RZ ;  /* 0x0000001f03037819 */ /* 0x002fc800000006ff */
[----:B------:R-:W1:Y:S02]  /*3410*/  SYNCS.PHASECHK.TRANS64.TRYWAIT P0, [UR6+0x8], R3 ;  /* 0x00000803ff0075a7 */ /* 0x000e640008001106 */
[----:B-1----:R-:W-:Y:S05]  /*3420*/  @P0 BRA `(.L_x_69) ;  /* 0x0000000000080947 */ /* 0x002fea0003800000 */
[----:B------:R-:W1:Y:S02]  /*3430*/  SYNCS.PHASECHK.TRANS64.TRYWAIT P0, [UR6+0x8], R3 ;  /* 0x00000803ff0075a7 */ /* 0x000e640008001106 */
[----:B-1----:R-:W-:Y:S05]  /*3440*/  @!P0 BRA `(.L_x_70) ;  /* 0x0000007800508947 */ /* 0x002fea0003800000 */
.L_x_69:
[----:B------:R-:W2:Y:S01]  /*3450*/  LDS R5, [UR37+0x180] ;  /* 0x00018025ff057984 */ /* 0x000ea20008000800 */
[----:B-1----:R-:W-:Y:S02]  /*3460*/  HFMA2 R2, -RZ, RZ, 0, 5.9604644775390625e-08 ;  /* 0x00000001ff027431 */ /* 0x002fe400000001ff */
[----:B------:R-:W-:Y:S01]  /*3470*/  IMAD.MOV.U32 R3, RZ, RZ, 0xffff ;  /* 0x0000ffffff037424 */ /* 0x000fe200078e00ff */
[----:B------:R-:W-:Y:S01]  /*3480*/  UPRMT UR7, UR4, 0x654, UR8 ;  /* 0x0000065404077896 */ /* 0x000fe20008000008 */
[----:B--2---:R-:W-:-:S03]  /*3490*/  IMAD.SHL.U32 R4, R5, 0x20, RZ ;  /* 0x0000002005047824 */ /* 0x004fc600078e00ff */
[-C--:B------:R-:W-:Y:S02]  /*34a0*/  SHF.L.U32 R3, R3, R5.reuse, RZ ;  /* 0x0000000503037219 */ /* 0x080fe400000006ff */
[----:B------:R-:W-:Y:S01]  /*34b0*/  SHF.L.U32 R5, R2, R5, RZ ;  /* 0x0000000502057219 */ /* 0x000fe200000006ff */
[----:B------:R2:W-:Y:S04]  /*34c0*/  STS [UR37+0x180], R4 ;  /* 0x00018004ff007988 */ /* 0x0005e80008000825 */
[----:B------:R2:W-:Y:S04]  /*34d0*/  ATOMS.OR RZ, [UR6+0x14], R3 ;  /* 0x00001403ffff798c */ /* 0x0005e8000b000006 */
[----:B------:R2:W-:Y:S01]  /*34e0*/  ATOMS.OR RZ, [UR6+0x18], R5 ;  /* 0x00001805ffff798c */ /* 0x0005e2000b000006 */
[----:B------:R-:W-:Y:S03]  /*34f0*/  SYNCS.ARRIVE.TRANS64.RED.A1T0 RZ, [UR7], RZ ;  /* 0x000000ffffff79a7 */ /* 0x000fe60008100407 */
[----:B------:R2:W-:Y:S01]  /*3500*/  ATOMS.XOR RZ, [UR6+0x10], R2 ;  /* 0x00001002ffff798c */ /* 0x0005e2000b800006 */
[----:B------:R-:W-:Y:S05]  /*3510*/  BRA `(.L_x_67) ;  /* 0x0000000000107947 */ /* 0x000fea0003800000 */
.L_x_60:
[----:B------:R-:W-:-:S05]  /*3520*/  MOV R2, 0xffffffff ;  /* 0xffffffff00027802 */ /* 0x000fca0000000f00 */
[----:B------:R1:W-:Y:S02]  /*3530*/  STS [UR37+0x180], R2 ;  /* 0x00018002ff007988 */ /* 0x0003e40008000825 */
[----:B-1----:R-:W-:Y:S02]  /*3540*/  MOV R2, 0x3560 ;  /* 0x0000356000027802 */ /* 0x002fe40000000f00 */
[----:B-----5:R-:W-:Y:S05]  /*3550*/  CALL.REL.NOINC `($__internal_1_$__cuda_sm10x_tcgen05_guardrail_trap_phase_invalid_during_alloc) ;  /* 0x0000008000d47944 */ /* 0x020fea0003c00000 */
.L_x_67:
[----:B------:R-:W-:Y:S05]  /*3560*/  WARPSYNC.ALL ;  /* 0x0000000000007948 */ /* 0x000fea0003800000 */
[----:B------:R-:W3:Y:S01]  /*3570*/  S2UR UR7, SR_CgaCtaId ;  /* 0x00000000000779c3 */ /* 0x000ee20000008800 */
[----:B------:R-:W-:Y:S01]  /*3580*/  UMOV UR6, 0x400 ;  /* 0x0000040000067882 */ /* 0x000fe20000000000 */
[----:B------:R-:W-:-:S06]  /*3590*/  NOP ;  /* 0x0000000000007918 */ /* 0x000fcc0000000000 */
[----:B------:R-:W-:Y:S06]  /*35a0*/  BAR.ARV 0x6, 0xa0 ;  /* 0x0182800000007b1d */ /* 0x000fec0000002000 */
[----:B------:R-:W4:Y:S01]  /*35b0*/  LDCU UR8, c[0x0][0x38c] ;  /* 0x00007180ff0877ac */ /* 0x000f220008000800 */
[----:B------:R-:W-:Y:S01]  /*35c0*/  LOP3.LUT R0, R0, 0xffff, RZ, 0xc0, !PT ;  /* 0x0000ffff00007812 */ /* 0x000fe200078ec0ff */
[----:B-1----:R-:W-:Y:S01]  /*35d0*/  IMAD.MOV.U32 R9, RZ, RZ, 0x1 ;  /* 0x00000001ff097424 */ /* 0x002fe200078e00ff */
[----:B------:R-:W-:Y:S01]  /*35e0*/  LOP3.LUT R8, R8, 0xffff, RZ, 0xc0, !PT ;  /* 0x0000ffff08087812 */ /* 0x000fe200078ec0ff */
[----:B------:R-:W-:Y:S01]  /*35f0*/  UMOV UR19, URZ ;  /* 0x000000ff00137c82 */ /* 0x000fe20008000000 */
[----:B------:R-:W-:Y:S01]  /*3600*/  R2UR UR11, R0 ;  /* 0x00000000000b72ca */ /* 0x000fe200000e0000 */
[----:B------:R-:W-:Y:S01]  /*3610*/  UMOV UR18, URZ ;  /* 0x000000ff00127c82 */ /* 0x000fe20008000000 */
[----:B------:R-:W-:Y:S01]  /*3620*/  R2UR UR12, R8 ;  /* 0x00000000080c72ca */ /* 0x000fe200000e0000 */
[----:B------:R-:W-:Y:S01]  /*3630*/  IMAD.MOV.U32 R8, RZ, RZ, RZ ;  /* 0x000000ffff087224 */ /* 0x000fe200078e00ff */
[----:B------:R-:W-:Y:S01]  /*3640*/  UMOV UR17, URZ ;  /* 0x000000ff00117c82 */ /* 0x000fe20008000000 */
[----:B---3--:R-:W-:-:S02]  /*3650*/  ULEA UR7, UR7, UR6, 0x18 ;  /* 0x0000000607077291 */ /* 0x008fc4000f8ec0ff */
[----:B------:R-:W-:Y:S02]  /*3660*/  UISETP.NE.AND UP2, UPT, UR5, URZ, UPT ;  /* 0x000000ff0500728c */ /* 0x000fe4000bf45270 */
[----:B------:R-:W-:Y:S02]  /*3670*/  UIADD3 UR13, UPT, UPT, UR7, 0x8400, URZ ;  /* 0x00008400070d7890 */ /* 0x000fe4000fffe0ff */
[----:B------:R-:W-:Y:S02]  /*3680*/  UIADD3 UR14, UPT, UPT, UR7, 0x28400, URZ ;  /* 0x00028400070e7890 */ /* 0x000fe4000fffe0ff */
[----:B----4-:R-:W-:Y:S01]  /*3690*/  UIADD3 UR8, UPT, UPT, UR8, 0x1f, URZ ;  /* 0x0000001f08087890 */ /* 0x010fe2000fffe0ff */
[----:B--2---:R-:W1:Y:S01]  /*36a0*/  LDS R2, [UR7+0x180] ;  /* 0x00018007ff027984 */ /* 0x004e620008000800 */
[----:B------:R-:W-:Y:S02]  /*36b0*/  USHF.R.U32.HI UR13, URZ, 0x4, UR13 ;  /* 0x00000004ff0d7899 */ /* 0x000fe4000801160d */
[----:B------:R-:W-:-:S02]  /*36c0*/  USHF.R.S32.HI UR6, URZ, 0x1f, UR8 ;  /* 0x0000001fff067899 */ /* 0x000fc40008011408 */
[----:B------:R-:W-:Y:S02]  /*36d0*/  USHF.R.U32.HI UR14, URZ, 0x4, UR14 ;  /* 0x00000004ff0e7899 */ /* 0x000fe4000801160e */
[----:B------:R-:W-:Y:S02]  /*36e0*/  ULEA.HI UR6, UR6, UR8, URZ, 0x5 ;  /* 0x0000000806067291 */ /* 0x000fe4000f8f28ff */
[----:B------:R-:W-:Y:S02]  /*36f0*/  ULOP3.LUT UR13, UR13, 0x3fff, URZ, 0xc0, !UPT ;  /* 0x00003fff0d0d7892 */ /* 0x000fe4000f8ec0ff */
[----:B------:R-:W-:Y:S02]  /*3700*/  USHF.R.S32.HI UR6, URZ, 0x5, UR6 ;  /* 0x00000005ff067899 */ /* 0x000fe40008011406 */
[----:B------:R-:W-:Y:S02]  /*3710*/  ULOP3.LUT UR14, UR14, 0x3fff, URZ, 0xc0, !UPT ;  /* 0x00003fff0e0e7892 */ /* 0x000fe4000f8ec0ff */
[----:B------:R-:W-:Y:S01]  /*3720*/  UISETP.LT.AND UP0, UPT, UR6, 0x1, UPT ;  /* 0x000000010600788c */ /* 0x000fe2000bf01270 */
[----:B------:R-:W-:Y:S01]  /*3730*/  UMOV UR28, 0x0 ;  /* 0x00000000001c7882 */ /* 0x000fe20000000000 */
[----:B------:R-:W-:Y:S01]  /*3740*/  UMOV UR29, 0x10200910 ;  /* 0x10200910001d7882 */ /* 0x000fe20000000000 */
[----:B------:R-:W-:-:S02]  /*3750*/  ULOP3.LUT UR13, UR13, 0x10000, URZ, 0xfc, !UPT ;  /* 0x000100000d0d7892 */ /* 0x000fc4000f8efcff */
[----:B------:R-:W-:Y:S02]  /*3760*/  ULOP3.LUT UR14, UR14, 0x10000, URZ, 0xfc, !UPT ;  /* 0x000100000e0e7892 */ /* 0x000fe4000f8efcff */
[----:B------:R-:W-:Y:S01]  /*3770*/  USEL UR20, UR6, 0x1, !UP0 ;  /* 0x0000000106147887 */ /* 0x000fe2000c000000 */
[----:B------:R-:W-:Y:S01]  /*3780*/  UMOV UR26, 0x0 ;  /* 0x00000000001a7882 */ /* 0x000fe20000000000 */
[----:B------:R-:W-:Y:S01]  /*3790*/  UMOV UR27, 0x10200910 ;  /* 0x10200910001b7882 */ /* 0x000fe20000000000 */
[----:B------:R-:W-:Y:S01]  /*37a0*/  UMOV UR24, 0x0 ;  /* 0x0000000000187882 */ /* 0x000fe20000000000 */
[----:B------:R-:W-:Y:S01]  /*37b0*/  UMOV UR25, 0x10200910 ;  /* 0x1020091000197882 */ /* 0x000fe20000000000 */
[----:B------:R-:W-:Y:S01]  /*37c0*/  UMOV UR22, 0x0 ;  /* 0x0000000000167882 */ /* 0x000fe20000000000 */
[----:B------:R-:W-:Y:S01]  /*37d0*/  UMOV UR23, 0x10200910 ;  /* 0x1020091000177882 */ /* 0x000fe20000000000 */
[----:B-1----:R-:W-:Y:S02]  /*37e0*/  R2UR UR21, R2 ;  /* 0x00000000021572ca */ /* 0x002fe400000e0000 */
[----:B------:R-:W-:-:S13]  /*37f0*/  CS2R R2, SRZ ;  /* 0x0000000000027805 */ /* 0x000fda000001ff00 */
.L_x_78:
[C---:B------:R-:W-:Y:S02]  /*3800*/  LEA R0, R8.reuse, UR7, 0x3 ;  /* 0x0000000708007c11 */ /* 0x040fe4000f8e18ff */
[----:B------:R-:W-:Y:S02]  /*3810*/  SHF.L.U32 R4, R3, 0x1f, RZ ;  /* 0x0000001f03047819 */ /* 0x000fe400000006ff */
[----:B------:R-:W-:Y:S02]  /*3820*/  LEA R5, R8, UR7, 0x4 ;  /* 0x0000000708057c11 */ /* 0x000fe4000f8e20ff */
[----:B------:R-:W1:Y:S02]  /*3830*/  SYNCS.PHASECHK.TRANS64.TRYWAIT P0, [R0+URZ+0xd0], R4 ;  /* 0x0000d004000075a7 */ /* 0x000e6400080011ff */
[----:B-1-34-:R-:W-:Y:S05]  /*3840*/  @!P0 BRA `(.L_x_71) ;  /* 0x0000007400688947 */ /* 0x01afea0003800000 */
.L_x_215:
[----:B-1----:R-:W1:Y:S01]  /*3850*/  LDS.128 R4, [R5+0x160] ;  /* 0x0001600005047984 */ /* 0x002e620000000c00 */
[----:B------:R-:W-:Y:S02]  /*3860*/  VIADD R0, R0, 0xe0 ;  /* 0x000000e000007836 */ /* 0x000fe40000000000 */
[----:B------:R-:W-:Y:S01]  /*3870*/  VIADD R8, R8, 0x1 ;  /* 0x0000000108087836 */ /* 0x000fe20000000000 */
[----:B------:R-:W-:Y:S01]  /*3880*/  @!PT LDS RZ, [RZ] ;  /* 0x00000000fffff984 */ /* 0x000fe20000000800 */
[----:B------:R-:W-:Y:S01]  /*3890*/  @!PT LDS RZ, [RZ] ;  /* 0x00000000fffff984 */ /* 0x000fe20000000800 */
[----:B------:R-:W-:Y:S01]  /*38a0*/  @!PT LDS RZ, [RZ] ;  /* 0x00000000fffff984 */ /* 0x000fe20000000800 */
[----:B------:R-:W-:Y:S01]  /*38b0*/  @!PT LDS RZ, [RZ] ;  /* 0x00000000fffff984 */ /* 0x000fe20000000800 */
[----:B------:R2:W-:Y:S06]  /*38c0*/  MEMBAR.ALL.CTA ;  /* 0x0000000000007992 */ /* 0x0005ec0000008000 */
[----:B--2---:R-:W2:Y:S01]  /*38d0*/  FENCE.VIEW.ASYNC.S ;  /* 0x00000000000073c6 */ /* 0x004ea20000000000 */
[----:B------:R-:W-:-:S04]  /*38e0*/  PRMT R0, RZ, 0x654, R0 ;  /* 0x00000654ff007816 */ /* 0x000fc80000000000 */
[----:B--2---:R2:W-:Y:S01]  /*38f0*/  SYNCS.ARRIVE.TRANS64.RED.A1T0 RZ, [R0+URZ], RZ ;  /* 0x000000ff00ff79a7 */ /* 0x0045e200081004ff */
[----:B-1----:R-:W-:Y:S01]  /*3900*/  LOP3.LUT P1, RZ, R6, 0x1, RZ, 0xc0, !PT ;  /* 0x0000000106ff7812 */ /* 0x002fe2000782c0ff */
[----:B--2---:R-:W-:-:S12]  /*3910*/  BRA.U UP2, `(.L_x_72) ;  /* 0x0000000502087547 */ /* 0x004fd8000b800000 */
[----:B------:R-:W1:Y:S01]  /*3920*/  LDCU UR8, c[0x0][0x38c] ;  /* 0x00007180ff0877ac */ /* 0x000e620008000800 */
[----:B------:R-:W-:Y:S02]  /*3930*/  PLOP3.LUT P2, PT, PT, PT, PT, 0x80, 0x8 ;  /* 0x000000000008781c */ /* 0x000fe40003f4f070 */
[----:B------:R-:W-:Y:S01]  /*3940*/  SHF.L.U32 R4, R9, 0x1f, RZ ;  /* 0x0000001f09047819 */ /* 0x000fe200000006ff */
[----:B------:R-:W-:Y:S02]  /*3950*/  ULEA UR9, UR19, UR7, 0x3 ;  /* 0x0000000713097291 */ /* 0x000fe4000f8e18ff */
[----:B------:R-:W-:Y:S02]  /*3960*/  ULEA UR10, UR19, UR21, 0x7 ;  /* 0x00000015130a7291 */ /* 0x000fe4000f8e38ff */
[----:B-1----:R-:W-:-:S06]  /*3970*/  UISETP.GE.AND UP0, UPT, UR8, 0x1, UPT ;  /* 0x000000010800788c */ /* 0x002fcc000bf06270 */
[----:B------:R-:W-:-:S05]  /*3980*/  PLOP3.LUT P0, PT, PT, PT, UP0, 0x80, 0x8 ;  /* 0x000000000008781c */ /* 0x000fca0003f0f008 */
[----:B------:R-:W-:-:S08]  /*3990*/  @UP0 ULEA UR8, UR18, UR7, 0x3 ;  /* 0x0000000712080291 */ /* 0x000fd0000f8e18ff */
[----:B------:R-:W-:-:S04]  /*39a0*/  @P0 SHF.L.U32 R0, R2, 0x1f, RZ ;  /* 0x0000001f02000819 */ /* 0x000fc800000006ff */
[----:B------:R1:W2:Y:S01]  /*39b0*/  @P0 SYNCS.PHASECHK.TRANS64.TRYWAIT P2, [UR8], R0 ;  /* 0x00000000ff0005a7 */ /* 0x0002a20008041108 */
[----:B------:R-:W3:Y:S02]  /*39c0*/  SYNCS.PHASECHK.TRANS64.TRYWAIT P0, [UR9+0x110], R4 ;  /* 0x00011004ff0075a7 */ /* 0x000ee40008001109 */
[----:B-123--:R-:W-:Y:S05]  /*39d0*/  @!P0 BRA `(.L_x_73) ;  /* 0x0000007400188947 */ /* 0x00efea0003800000 */
.L_x_217:
[----:B------:R-:W-:Y:S01]  /*39e0*/  UMOV UR16, UR17 ;  /* 0x0000001100107c82 */ /* 0x000fe20008000000 */
[----:B------:R-:W-:Y:S05]  /*39f0*/  BRA.U !UP0, `(.L_x_74) ;  /* 0x0000000108c07547 */ /* 0x000fea000b800000 */
[----:B------:R-:W-:Y:S02]  /*3a00*/  UIADD3 UR16, UPT, UPT, UR20, UR17, URZ ;  /* 0x0000001114107290 */ /* 0x000fe4000fffe0ff */
[----:B------:R-:W-:Y:S01]  /*3a10*/  UPLOP3.LUT UP3, UPT, UPT, UPT, UPT, 0x40, 0x4 ;  /* 0x000000000004789c */ /* 0x000fe20003f6e870 */
[----:B------:R-:W-:Y:S01]  /*3a20*/  UMOV UR15, UR6 ;  /* 0x00000006000f7c82 */ /* 0x000fe20008000000 */
[----:B------:R-:W-:-:S09]  /*3a30*/  UMOV UR46, UR18 ;  /* 0x00000012002e7c82 */ /* 0x000fd20008000000 */
.L_x_77:
[----:B--2---:R-:W-:Y:S01]  /*3a40*/  ULEA UR8, UR46, UR7, 0x3 ;  /* 0x000000072e087291 */ /* 0x004fe2000f8e18ff */
[----:B---3--:R-:W-:Y:S11]  /*3a50*/  @P2 BRA `(.L_x_75) ;  /* 0x00000000000c2947 */ /* 0x008ff60003800000 */
[----:B-1----:R-:W-:Y:S04]  /*3a60*/  SHF.L.U32 R4, R2, 0x1f, RZ ;  /* 0x0000001f02047819 */ /* 0x002fe800000006ff */
[----:B------:R-:W1:Y:S02]  /*3a70*/  SYNCS.PHASECHK.TRANS64.TRYWAIT P0, [UR8], R4 ;  /* 0x00000004ff0075a7 */ /* 0x000e640008001108 */
[----:B-1----:R-:W-:Y:S05]  /*3a80*/  @!P0 BRA `(.L_x_76) ;  /* 0x0000007400048947 */ /* 0x002fea0003800000 */
.L_x_75:
[----:B------:R-:W-:Y:S01]  /*3a90*/  UISETP.NE.AND UP0, UPT, UR15, 0x1, UPT ;  /* 0x000000010f00788c */ /* 0x000fe2000bf05270 */
[----:B------:R-:W-:Y:S01]  /*3aa0*/  PLOP3.LUT P2, PT, PT, PT, PT, 0x80, 0x8 ;  /* 0x000000000008781c */ /* 0x000fe20003f4f070 */
[----:B------:R-:W-:Y:S02]  /*3ab0*/  UIADD3 UR18, UPT, UPT, UR46, 0x1, URZ ;  /* 0x000000012e127890 */ /* 0x000fe4000fffe0ff */
[----:B------:R-:W-:Y:S02]  /*3ac0*/  ULEA UR32, UR46, UR14, 0x9 ;  /* 0x0000000e2e207291 */ /* 0x000fe4000f8e48ff */
[----:B------:R-:W-:Y:S01]  /*3ad0*/  UISETP.NE.AND UP1, UPT, UR18, 0x8, UPT ;  /* 0x000000081200788c */ /* 0x000fe2000bf25270 */
[----:B------:R-:W-:Y:S01]  /*3ae0*/  PLOP3.LUT P0, PT, PT, PT, UP0, 0x80, 0x8 ;  /* 0x000000000008781c */ /* 0x000fe20003f0f008 */
[----:B------:R-:W-:Y:S02]  /*3af0*/  UIADD3 UR44, UPT, UPT, UR32, 0x2, URZ ;  /* 0x00000002202c7890 */ /* 0x000fe4000fffe0ff */
[----:B------:R-:W-:Y:S02]  /*3b00*/  USEL UR31, URZ, 0x1, UP1 ;  /* 0x00000001ff1f7887 */ /* 0x000fe40008800000 */
[----:B------:R-:W-:Y:S02]  /*3b10*/  USEL UR18, UR18, URZ, UP1 ;  /* 0x000000ff12127287 */ /* 0x000fe40008800000 */
[----:B------:R-:W-:Y:S02]  /*3b20*/  UIADD3 UR40, UPT, UPT, UR32, 0x4, URZ ;  /* 0x0000000420287890 */ /* 0x000fe4000fffe0ff */
[----:B------:R-:W-:Y:S01]  /*3b30*/  @UP0 ULEA UR30, UR18, UR7, 0x3 ;  /* 0x00000007121e0291 */ /* 0x000fe2000f8e18ff */
[----:B------:R-:W-:Y:S01]  /*3b40*/  LOP3.LUT R2, R2, UR31, RZ, 0x3c, !PT ;  /* 0x0000001f02027c12 */ /* 0x000fe2000f8e3cff */
[----:B------:R-:W-:Y:S02]  /*3b50*/  UIADD3 UR36, UPT, UPT, UR32, 0x6, URZ ;  /* 0x0000000620247890 */ /* 0x000fe4000fffe0ff */
[----:B------:R-:W-:Y:S01]  /*3b60*/  UIADD3 UR8, UPT, UPT, UR8, 0x40, URZ ;  /* 0x0000004008087890 */ /* 0x000fe2000fffe0ff */
[----:B-1----:R-:W-:Y:S01]  /*3b70*/  @P0 SHF.L.U32 R0, R2, 0x1f, RZ ;  /* 0x0000001f02000819 */ /* 0x002fe200000006ff */
[----:B------:R-:W-:Y:S02]  /*3b80*/  UIADD3 UR17, UPT, UPT, UR17, 0x1, URZ ;  /* 0x0000000111117890 */ /* 0x000fe4000fffe0ff */
[----:B------:R-:W-:Y:S01]  /*3b90*/  UIADD3 UR15, UPT, UPT, UR15, -0x1, URZ ;  /* 0xffffffff0f0f7890 */ /* 0x000fe2000fffe0ff */
[----:B------:R2:W3:Y:S01]  /*3ba0*/  @P0 SYNCS.PHASECHK.TRANS64.TRYWAIT P2, [UR30], R0 ;  /* 0x00000000ff0005a7 */ /* 0x0004e2000804111e */
[----:B------:R-:W-:Y:S02]  /*3bb0*/  ULEA UR30, UR46, UR13, 0xa ;  /* 0x0000000d2e1e7291 */ /* 0x000fe4000f8e50ff */
[----:B------:R-:W-:Y:S02]  /*3bc0*/  UISETP.NE.AND UP0, UPT, UR17, UR16, UPT ;  /* 0x000000101100728c */ /* 0x000fe4000bf05270 */
[----:B------:R-:W-:Y:S02]  /*3bd0*/  UIADD3 UR42, UPT, UPT, UR30, 0x2, URZ ;  /* 0x000000021e2a7890 */ /* 0x000fe4000fffe0ff */
[----:B------:R-:W-:Y:S02]  /*3be0*/  UIADD3 UR38, UPT, UPT, UR30, 0x4, URZ ;  /* 0x000000041e267890 */ /* 0x000fe4000fffe0ff */
[----:B------:R-:W-:Y:S01]  /*3bf0*/  UIADD3 UR34, UPT, UPT, UR30, 0x6, URZ ;  /* 0x000000061e227890 */ /* 0x000fe2000fffe0ff */
[----:B------:R-:W-:Y:S01]  /*3c00*/  UMOV UR33, 0x40004040 ;  /* 0x4000404000217882 */ /* 0x000fe20000000000 */
[----:B------:R-:W-:Y:S01]  /*3c10*/  UMOV UR31, 0x40004040 ;  /* 0x40004040001f7882 */ /* 0x000fe20000000000 */
[----:B------:R-:W-:Y:S01]  /*3c20*/  UMOV UR45, 0x40004040 ;  /* 0x40004040002d7882 */ /* 0x000fe20000000000 */
[----:B------:R2:W-:Y:S01]  /*3c30*/  UTCHMMA.2CTA gdesc[UR30], gdesc[UR32], tmem[UR10], tmem[UR28], idesc[UR29], UP3 ;  /* 0x00ff1c201e0075ea */ /* 0x0005e20009a0000a */
[----:B------:R-:W-:Y:S01]  /*3c40*/  UPLOP3.LUT UP3, UPT, UPT, UPT, UPT, 0x80, 0x8 ;  /* 0x000000000008789c */ /* 0x000fe20003f6f070 */
[----:B------:R-:W-:Y:S01]  /*3c50*/  UMOV UR43, 0x40004040 ;  /* 0x40004040002b7882 */ /* 0x000fe20000000000 */
[----:B------:R-:W-:Y:S01]  /*3c60*/  UMOV UR41, 0x40004040 ;  /* 0x4000404000297882 */ /* 0x000fe20000000000 */
[----:B------:R2:W-:Y:S01]  /*3c70*/  UTCHMMA.2CTA gdesc[UR42], gdesc[UR44], tmem[UR10], tmem[UR26], idesc[UR27], UPT ;  /* 0x00ff1a2c2a0075ea */ /* 0x0005e2000ba0000a */
[----:B------:R-:W-:Y:S01]  /*3c80*/  UMOV UR39, 0x40004040 ;  /* 0x4000404000277882 */ /* 0x000fe20000000000 */
[----:B------:R-:W-:Y:S01]  /*3c90*/  UMOV UR37, 0x40004040 ;  /* 0x4000404000257882 */ /* 0x000fe20000000000 */
[----:B------:R-:W-:Y:S01]  /*3ca0*/  UMOV UR35, 0x40004040 ;  /* 0x4000404000237882 */ /* 0x000fe20000000000 */
[----:B------:R2:W-:Y:S01]  /*3cb0*/  UTCHMMA.2CTA gdesc[UR38], gdesc[UR40], tmem[UR10], tmem[UR24], idesc[UR25], UPT ;  /* 0x00ff1828260075ea */ /* 0x0005e2000ba0000a */
[----:B------:R2:W-:Y:S01]  /*3cc0*/  UTCHMMA.2CTA gdesc[UR34], gdesc[UR36], tmem[UR10], tmem[UR22], idesc[UR23], UPT ;  /* 0x00ff1624220075ea */ /* 0x0005e2000ba0000a */
[----:B------:R2:W-:Y:S01]  /*3cd0*/  UTCBAR.2CTA.MULTICAST [UR8], URZ, UR12 ;  /* 0x000000ff080073e9 */ /* 0x0005e2000820080c */
[----:B------:R-:W-:Y:S01]  /*3ce0*/  UMOV UR46, UR18 ;  /* 0x00000012002e7c82 */ /* 0x000fe20008000000 */
[----:B------:R-:W-:Y:S05]  /*3cf0*/  BRA.U UP0, `(.L_x_77) ;  /* 0xfffffffd00507547 */ /* 0x000fea000b83ffff */
.L_x_74:
[----:B------:R-:W-:Y:S01]  /*3d00*/  UIADD3 UR9, UPT, UPT, UR9, 0xf0, URZ ;  /* 0x000000f009097890 */ /* 0x000fe2000fffe0ff */
[----:B------:R-:W-:-:S08]  /*3d10*/  UMOV UR17, UR16 ;  /* 0x0000001000117c82 */ /* 0x000fd00008000000 */
[----:B------:R4:W-:Y:S01]  /*3d20*/  UTCBAR.2CTA.MULTICAST [UR9], URZ, UR11 ;  /* 0x000000ff090073e9 */ /* 0x0009e2000820080b */
[----:B------:R-:W-:Y:S02]  /*3d30*/  NOP ;  /* 0x0000000000007918 */ /* 0x000fe40000000000 */
.L_x_72:
[----:B------:R-:W-:Y:S01]  /*3d40*/  UIADD3 UR19, UPT, UPT, UR19, 0x1, URZ ;  /* 0x0000000113137890 */ /* 0x000fe2000fffe0ff */
[----:B------:R-:W-:-:S03]  /*3d50*/  ISETP.NE.AND P0, PT, R8, 0x2, PT ;  /* 0x000000020800780c */ /* 0x000fc60003f05270 */
[----:B------:R-:W-:Y:S01]  /*3d60*/  UISETP.NE.AND UP0, UPT, UR19, 0x4, UPT ;  /* 0x000000041300788c */ /* 0x000fe2000bf05270 */
[----:B-12---:R-:W-:Y:S02]  /*3d70*/  SEL R0, RZ, 0x1, P0 ;  /* 0x00000001ff007807 */ /* 0x006fe40000000000 */
[----:B------:R-:W-:Y:S01]  /*3d80*/  SEL R8, R8, RZ, P0 ;  /* 0x000000ff08087207 */ /* 0x000fe20000000000 */
[----:B------:R-:W-:Y:S01]  /*3d90*/  USEL UR8, URZ, 0x1, UP0 ;  /* 0x00000001ff087887 */ /* 0x000fe20008000000 */
[----:B------:R-:W-:Y:S01]  /*3da0*/  LOP3.LUT R3, R3, R0, RZ, 0x3c, !PT ;  /* 0x0000000003037212 */ /* 0x000fe200078e3cff */
[----:B------:R-:W-:-:S04]  /*3db0*/  USEL UR19, UR19, URZ, UP0 ;  /* 0x000000ff13137287 */ /* 0x000fc80008000000 */
[----:B------:R-:W-:Y:S01]  /*3dc0*/  LOP3.LUT R9, R9, UR8, RZ, 0x3c, !PT ;  /* 0x0000000809097c12 */ /* 0x000fe2000f8e3cff */
[----:B------:R-:W-:Y:S07]  /*3dd0*/  @P1 BRA `(.L_x_78) ;  /* 0xfffffff800881947 */ /* 0x000fee000383ffff */
[----:B------:R-:W1:Y:S01]  /*3de0*/  S2UR UR6, SR_CgaCtaId ;  /* 0x00000000000679c3 */ /* 0x000e620000008800 */
[----:B------:R-:W-:Y:S01]  /*3df0*/  ELECT P0, URZ, PT ;  /* 0x0000000000ff782f */ /* 0x000fe20003800000 */
[----:B------:R-:W-:Y:S01]  /*3e00*/  HFMA2 R0, -RZ, RZ, 0, 5.9604644775390625e-08 ;  /* 0x00000001ff007431 */ /* 0x000fe200000001ff */
[----:B------:R-:W-:-:S05]  /*3e10*/  UMOV UR8, 0x40 ;  /* 0x0000004000087882 */ /* 0x000fca0000000000 */
[----:B------:R-:W-:Y:S01]  /*3e20*/  UVIRTCOUNT.DEALLOC.SMPOOL 0x80 ;  /* 0x000000800000784c */ /* 0x000fe20000000000 */
[----:B------:R-:W-:Y:S02]  /*3e30*/  UISETP.NE.AND UP0, UPT, UR5, URZ, UPT ;  /* 0x000000ff0500728c */ /* 0x000fe4000bf05270 */
[----:B-1----:R-:W-:-:S09]  /*3e40*/  ULEA UR6, UR6, UR8, 0x18 ;  /* 0x0000000806067291 */ /* 0x002fd2000f8ec0ff */
[----:B------:R1:W-:Y:S01]  /*3e50*/  @P0 STS.U8 [UR6+0x1c], R0 ;  /* 0x00001c00ff000988 */ /* 0x0003e20008000006 */
[----:B------:R-:W-:Y:S05]  /*3e60*/  BRA.U UP0, `(.L_x_79) ;  /* 0x0000000100a07547 */ /* 0x000fea000b800000 */
[----:B------:R-:W-:Y:S01]  /*3e70*/  UIADD3 UR5, UPT, UPT, UR7, 0x110, URZ ;  /* 0x0000011007057890 */ /* 0x000fe2000fffe0ff */
[----:B------:R-:W-:-:S03]  /*3e80*/  SHF.L.U32 R2, R9, 0x1f, RZ ;  /* 0x0000001f09027819 */ /* 0x000fc600000006ff */
[----:B------:R-:W-:-:S09]  /*3e90*/  ULEA UR8, UR19, UR5, 0x3 ;  /* 0x0000000513087291 */ /* 0x000fd2000f8e18ff */
[----:B------:R-:W2:Y:S02]  /*3ea0*/  SYNCS.PHASECHK.TRANS64.TRYWAIT P0, [UR8], R2 ;  /* 0x00000002ff0075a7 */ /* 0x000ea40008001108 */
[----:B--2---:R-:W-:Y:S05]  /*3eb0*/  @!P0 BRA `(.L_x_80) ;  /* 0x0000007000108947 */ /* 0x004fea0003800000 */
.L_x_220:
[----:B----4-:R-:W-:-:S04]  /*3ec0*/  UIADD3 UR9, UPT, UPT, UR19, 0x1, URZ ;  /* 0x0000000113097890 */ /* 0x010fc8000fffe0ff */
        /* <DEDUP_REMOVED lines=8> */
.L_x_222:
        /* <DEDUP_REMOVED lines=9> */
.L_x_224:
[----:B------:R-:W-:-:S04]  /*3fe0*/  UIADD3 UR9, UPT, UPT, UR9, 0x1, URZ ;  /* 0x0000000109097890 */ /* 0x000fc8000fffe0ff */
[----:B------:R-:W-:-:S04]  /*3ff0*/  UISETP.NE.AND UP1, UPT, UR9, 0x4, UPT ;  /* 0x000000040900788c */ /* 0x000fc8000bf25270 */
[----:B------:R-:W-:Y:S02]  /*4000*/  USEL UR8, URZ, 0x1, UP1 ;  /* 0x00000001ff087887 */ /* 0x000fe40008800000 */
[----:B------:R-:W-:-:S04]  /*4010*/  USEL UR9, UR9, URZ, UP1 ;  /* 0x000000ff09097287 */ /* 0x000fc80008800000 */
[----:B------:R-:W-:Y:S01]  /*4020*/  ULEA UR9, UR9, UR5, 0x3 ;  /* 0x0000000509097291 */ /* 0x000fe2000f8e18ff */
[----:B------:R-:W-:-:S04]  /*4030*/  LOP3.LUT R2, R2, UR8, RZ, 0x3c, !PT ;  /* 0x0000000802027c12 */ /* 0x000fc8000f8e3cff */
[----:B------:R-:W-:Y:S01]  /*4040*/  SHF.L.U32 R2, R2, 0x1f, RZ ;  /* 0x0000001f02027819 */ /* 0x000fe200000006ff */
[----:B-1----:R-:W-:-:S04]  /*4050*/  IMAD.U32 R0, RZ, RZ, UR9 ;  /* 0x00000009ff007e24 */ /* 0x002fc8000f8e00ff */
[----:B------:R1:W2:Y:S03]  /*4060*/  SYNCS.PHASECHK.TRANS64.TRYWAIT P0, [R0+URZ], R2 ;  /* 0x00000002000075a7 */ /* 0x0002a600080011ff */
[----:B--2---:R-:W-:Y:S05]  /*4070*/  @!P0 NANOSLEEP.SYNCS 0x989680 ;  /* 0x009896800000895d */ /* 0x004fea0003900000 */
[----:B------:R-:W2:Y:S02]  /*4080*/  @!P0 SYNCS.PHASECHK.TRANS64 P0, [R0+URZ], R2 ;  /* 0x00000002000085a7 */ /* 0x000ea400080010ff */
[----:B--2---:R-:W-:Y:S05]  /*4090*/  @P0 BRA `(.L_x_83) ;  /* 0x0000000000200947 */ /* 0x004fea0003800000 */
.L_x_84:
[----:B--2---:R2:W4:Y:S02]  /*40a0*/  SYNCS.PHASECHK.TRANS64.TRYWAIT P0, [R0+URZ], R2 ;  /* 0x00000002000075a7 */ /* 0x00452400080011ff */
[----:B----4-:R-:W-:Y:S05]  /*40b0*/  @!P0 NANOSLEEP.SYNCS 0x989680 ;  /* 0x009896800000895d */ /* 0x010fea0003900000 */
[----:B------:R-:W4:Y:S02]  /*40c0*/  @!P0 SYNCS.PHASECHK.TRANS64 P0, [R0+URZ], R2 ;  /* 0x00000002000085a7 */ /* 0x000f2400080010ff */
[----:B----4-:R-:W-:Y:S05]  /*40d0*/  @!P0 BRA `(.L_x_84) ;  /* 0xfffffffc00f08947 */ /* 0x010fea000383ffff */
[----:B------:R-:W-:Y:S05]  /*40e0*/  BRA `(.L_x_83) ;  /* 0x00000000000c7947 */ /* 0x000fea0003800000 */
.L_x_79:
[----:B------:R-:W-:-:S04]  /*40f0*/  UIADD3 UR5, UPT, UPT, UR7, 0x150, URZ ;  /* 0x0000015007057890 */ /* 0x000fc8000fffe0ff */
[----:B------:R-:W-:-:S09]  /*4100*/  UPRMT UR5, UR4, 0x654, UR5 ;  /* 0x0000065404057896 */ /* 0x000fd20008000005 */
[----:B------:R-:W-:Y:S03]  /*4110*/  SYNCS.ARRIVE.TRANS64.RED.A1T0 RZ, [UR5], RZ ;  /* 0x000000ffffff79a7 */ /* 0x000fe60008100405 */
.L_x_83:
[----:B-12---:R-:W-:Y:S01]  /*4120*/  SHF.L.U32 R2, RZ, 0x1f, RZ ;  /* 0x0000001fff027819 */ /* 0x006fe200000006ff */
[----:B------:R-:W-:Y:S01]  /*4130*/  UIADD3 UR5, UPT, UPT, UR7, 0x150, URZ ;  /* 0x0000015007057890 */ /* 0x000fe2000fffe0ff */
[----:B------:R-:W-:Y:S02]  /*4140*/  PLOP3.LUT P0, PT, PT, PT, UP0, 0x80, 0x8 ;  /* 0x000000000008781c */ /* 0x000fe40003f0f008 */
[----:B------:R-:W1:Y:S02]  /*4150*/  SYNCS.PHASECHK.TRANS64.TRYWAIT P1, [UR7+0x150], R2 ;  /* 0x00015002ff0075a7 */ /* 0x000e640008021107 */
[----:B-1----:R-:W-:Y:S09]  /*4160*/  @!P1 BRA `(.L_x_85) ;  /* 0x0000006c00ac9947 */ /* 0x002ff20003800000 */
.L_x_226:
[----:B------:R-:W-:Y:S01]  /*4170*/  @!UP0 UPRMT UR5, UR4, 0x654, UR5 ;  /* 0x0000065404058896 */ /* 0x000fe20008000005 */
[----:B------:R-:W-:Y:S02]  /*4180*/  UMOV UR8, 0xffff ;  /* 0x0000ffff00087882 */ /* 0x000fe40000000000 */
[----:B------:R-:W-:-:S06]  /*4190*/  UMOV UR4, 0x1 ;  /* 0x0000000100047882 */ /* 0x000fcc0000000000 */
[----:B------:R-:W-:Y:S01]  /*41a0*/  @!P0 SYNCS.ARRIVE.TRANS64.RED.A1T0 RZ, [UR5], RZ ;  /* 0x000000ffffff89a7 */ /* 0x000fe20008100405 */
[----:B------:R-:W-:Y:S01]  /*41b0*/  NOP ;  /* 0x0000000000007918 */ /* 0x000fe20000000000 */
[----:B-1----:R-:W1:Y:S01]  /*41c0*/  LDS R0, [UR6+0x14] ;  /* 0x00001406ff007984 */ /* 0x002e620008000800 */
[----:B------:R-:W-:-:S04]  /*41d0*/  ULOP3.LUT UR5, UR21, 0xffff, URZ, 0xc0, !UPT ;  /* 0x0000ffff15057892 */ /* 0x000fc8000f8ec0ff */
[----:B------:R-:W-:-:S04]  /*41e0*/  USHF.R.U32.HI UR5, URZ, 0x5, UR5 ;  /* 0x00000005ff057899 */ /* 0x000fc80008011605 */
[----:B------:R-:W-:Y:S02]  /*41f0*/  USHF.L.U32 UR8, UR8, UR5, URZ ;  /* 0x0000000508087299 */ /* 0x000fe400080006ff */
[----:B------:R-:W-:-:S04]  /*4200*/  USHF.L.U32 UR4, UR4, UR5, URZ ;  /* 0x0000000504047299 */ /* 0x000fc800080006ff */
[----:B-1----:R-:W-:-:S04]  /*4210*/  LOP3.LUT R0, R0, UR8, RZ, 0xc0, !PT ;  /* 0x0000000800007c12 */ /* 0x002fc8000f8ec0ff */
[----:B------:R-:W-:-:S13]  /*4220*/  ISETP.NE.AND P0, PT, R0, UR8, PT ;  /* 0x0000000800007c0c */ /* 0x000fda000bf05270 */
[----:B------:R-:W-:Y:S05]  /*4230*/  @P0 BRA `(.L_x_86) ;  /* 0x0000000000580947 */ /* 0x000fea0003800000 */
[----:B------:R-:W1:Y:S02]  /*4240*/  LDS R0, [UR6+0x18] ;  /* 0x00001806ff007984 */ /* 0x000e640008000800 */
[----:B-1----:R-:W-:-:S04]  /*4250*/  LOP3.LUT R0, R0, UR4, RZ, 0xc0, !PT ;  /* 0x0000000400007c12 */ /* 0x002fc8000f8ec0ff */
[----:B------:R-:W-:-:S13]  /*4260*/  ISETP.NE.AND P0, PT, R0, UR4, PT ;  /* 0x0000000400007c0c */ /* 0x000fda000bf05270 */
[----:B------:R-:W-:Y:S05]  /*4270*/  @P0 BRA `(.L_x_87) ;  /* 0x00000000003c0947 */ /* 0x000fea0003800000 */
[----:B------:R-:W1:Y:S01]  /*4280*/  S2R R2, SR_LANEID ;  /* 0x0000000000027919 */ /* 0x000e620000000000 */
[----:B------:R-:W-:Y:S01]  /*4290*/  ULOP3.LUT UR8, URZ, UR8, URZ, 0x33, !UPT ;  /* 0x00000008ff087292 */ /* 0x000fe2000f8e33ff */
[----:B------:R-:W-:Y:S02]  /*42a0*/  VOTEU.ANY UR7, UPT, PT ;  /* 0x0000000000077886 */ /* 0x000fe400038e0100 */
[----:B------:R-:W-:-:S03]  /*42b0*/  UFLO.U32 UR7, UR7 ;  /* 0x00000007000772bd */ /* 0x000fc600080e0000 */
[----:B------:R-:W-:-:S04]  /*42c0*/  IMAD.U32 R0, RZ, RZ, UR8 ;  /* 0x00000008ff007e24 */ /* 0x000fc8000f8e00ff */
[----:B------:R2:W3:Y:S02]  /*42d0*/  REDUX UR5, R0 ;  /* 0x00000000000573c4 */ /* 0x0004e40000000000 */
[----:B------:R1:W-:Y:S02]  /*42e0*/  UTCATOMSWS.AND URZ, UR8 ;  /* 0x0000000800ff79e3 */ /* 0x0003e40008000000 */
[----:B-1----:R-:W-:Y:S02]  /*42f0*/  ISETP.EQ.U32.AND P0, PT, R2, UR7, PT ;  /* 0x0000000702007c0c */ /* 0x002fe4000bf02070 */
[----:B--2---:R-:W-:Y:S02]  /*4300*/  LOP3.LUT R0, RZ, UR4, RZ, 0x33, !PT ;  /* 0x00000004ff007c12 */ /* 0x004fe4000f8e33ff */
[----:B---3--:R-:W-:Y:S02]  /*4310*/  MOV R2, UR5 ;  /* 0x0000000500027c02 */ /* 0x008fe40008000f00 */
[----:B------:R-:W1:Y:S07]  /*4320*/  REDUX UR4, R0 ;  /* 0x00000000000473c4 */ /* 0x000e6e0000000000 */
[----:B------:R2:W-:Y:S01]  /*4330*/  @P0 ATOMS.AND RZ, [UR6+0x14], R2 ;  /* 0x00001402ffff098c */ /* 0x0005e2000a800006 */
[----:B-1----:R-:W-:-:S05]  /*4340*/  IMAD.U32 R0, RZ, RZ, UR4 ;  /* 0x00000004ff007e24 */ /* 0x002fca000f8e00ff */
[----:B------:R2:W-:Y:S01]  /*4350*/  @P0 ATOMS.AND RZ, [UR6+0x18], R0 ;  /* 0x00001800ffff098c */ /* 0x0005e2000a800006 */
[----:B------:R-:W-:Y:S05]  /*4360*/  BRA `(.L_x_88) ;  /* 0x0000000000147947 */ /* 0x000fea0003800000 */
.L_x_87:
[----:B------:R-:W-:Y:S02]  /*4370*/  MOV R2, 0x4390 ;  /* 0x0000439000027802 */ /* 0x000fe40000000f00 */
[----:B---345:R-:W-:Y:S05]  /*4380*/  CALL.REL.NOINC `($__internal_0_$__cuda_sm10x_tcgen05_guardrail_trap_col_being_dealloced_not_returned_by_alloc) ;  /* 0x00000074003c7944 */ /* 0x038fea0003c00000 */
[----:B------:R-:W-:Y:S05]  /*4390*/  BRA `(.L_x_88) ;  /* 0x0000000000087947 */ /* 0x000fea0003800000 */
.L_x_86:
[----:B------:R-:W-:Y:S02]  /*43a0*/  MOV R2, 0x43c0 ;  /* 0x000043c000027802 */ /* 0x000fe40000000f00 */
[----:B---345:R-:W-:Y:S05]  /*43b0*/  CALL.REL.NOINC `($__internal_2_$__cuda_sm10x_tcgen05_guardrail_trap_unallocated_columns_being_dealloced) ;  /* 0x0000007400487944 */ /* 0x038fea0003c00000 */
.L_x_88:
[----:B------:R-:W-:Y:S01]  /*43c0*/  NOP ;  /* 0x0000000000007918 */ /* 0x000fe20000000000 */
[----:B----4-:R-:W-:Y:S05]  /*43d0*/  EXIT ;  /* 0x000000000000794d */ /* 0x010fea0003800000 */
.L_x_59:
[----:B------:R-:W-:-:S09]  /*43e0*/  UISETP.NE.OR UP5, UPT, UR10, 0x3, !UP5 ;  /* 0x000000030a00788c */ /* 0x000fd2000efa5670 */
[----:B------:R-:W-:Y:S05]  /*43f0*/  BRA.U UP5, `(.L_x_89) ;  /* 0x0000001505707547 */ /* 0x000fea000b800000 */
[----:B------:R-:W1:Y:S01]  /*4400*/  LDC R0, c[0x0][0xb30] ;  /* 0x0002cc00ff007b82 */ /* 0x000e620000000800 */
[----:B------:R-:W2:Y:S01]  /*4410*/  LDCU.64 UR8, c[0x0][0x888] ;  /* 0x00011100ff0877ac */ /* 0x000ea20008000a00 */
[----:B------:R-:W-:Y:S01]  /*4420*/  CS2R R28, SRZ ;  /* 0x00000000001c7805 */ /* 0x000fe2000001ff00 */
[----:B------:R-:W-:Y:S01]  /*4430*/  IMAD.MOV.U32 R25, RZ, RZ, 0x2000 ;  /* 0x00002000ff197424 */ /* 0x000fe200078e00ff */
[----:B------:R-:W3:Y:S04]  /*4440*/  LDCU.64 UR4, c[0x0][0x890] ;  /* 0x00011200ff0477ac */ /* 0x000ee80008000a00 */
[----:B------:R-:W4:Y:S01]  /*4450*/  LDC R24, c[0x0][0x370] ;  /* 0x0000dc00ff187b82 */ /* 0x000f220000000800 */
[----:B------:R-:W-:Y:S01]  /*4460*/  UMOV UR7, 0x400 ;  /* 0x0000040000077882 */ /* 0x000fe20000000000 */
[----:B------:R-:W-:-:S02]  /*4470*/  UPLOP3.LUT UP1, UPT, UPT, UPT, UPT, 0x40, 0x4 ;  /* 0x000000000004789c */ /* 0x000fc40003f2e870 */
[----:B------:R-:W-:-:S04]  /*4480*/  ULEA UR7, UR37, UR7, 0x18 ;  /* 0x0000000725077291 */ /* 0x000fc8000f8ec0ff */
[----:B------:R-:W4:Y:S01]  /*4490*/  LDC R3, c[0x0][0xb0c] ;  /* 0x0002c300ff037b82 */ /* 0x000f220000000800 */
[----:B------:R-:W-:Y:S02]  /*44a0*/  UIADD3 UR41, UPT, UPT, UR7, 0x80, URZ ;  /* 0x0000008007297890 */ /* 0x000fe4000fffe0ff */
[----:B--2---:R-:W-:Y:S02]  /*44b0*/  UISETP.NE.U32.AND UP2, UPT, UR8, URZ, UPT ;  /* 0x000000ff0800728c */ /* 0x004fe4000bf45070 */
[----:B------:R-:W-:Y:S02]  /*44c0*/  UIADD3 UR33, UPT, UPT, UR7, 0x88, URZ ;  /* 0x0000008807217890 */ /* 0x000fe4000fffe0ff */
[----:B---3--:R-:W-:Y:S01]  /*44d0*/  UISETP.NE.U32.AND UP3, UPT, UR4, URZ, UPT ;  /* 0x000000ff0400728c */ /* 0x008fe2000bf65070 */
[----:B------:R-:W2:Y:S01]  /*44e0*/  LDC R18, c[0x0][0xb20] ;  /* 0x0002c800ff127b82 */ /* 0x000ea20000000800 */
[----:B-1----:R-:W-:Y:S01]  /*44f0*/  ISETP.NE.AND P1, PT, R0, 0x1, PT ;  /* 0x000000010000780c */ /* 0x002fe20003f25270 */
[----:B------:R-:W-:-:S02]  /*4500*/  UISETP.NE.AND.EX UP2, UPT, UR9, URZ, UPT, UP2 ;  /* 0x000000ff0900728c */ /* 0x000fc4000bf45320 */
[----:B------:R-:W-:Y:S02]  /*4510*/  UIADD3 UR25, UPT, UPT, UR7, 0x90, URZ ;  /* 0x0000009007197890 */ /* 0x000fe4000fffe0ff */
[----:B------:R-:W-:Y:S02]  /*4520*/  UIADD3 UR17, UPT, UPT, UR7, 0x98, URZ ;  /* 0x0000009807117890 */ /* 0x000fe4000fffe0ff */
[----:B------:R-:W1:Y:S01]  /*4530*/  LDC.64 R30, c[0x0][0x348] ;  /* 0x0000d200ff1e7b82 */ /* 0x000e620000000a00 */
[----:B------:R-:W-:-:S07]  /*4540*/  UISETP.NE.AND.EX UP3, UPT, UR5, URZ, UPT, UP3 ;  /* 0x000000ff0500728c */ /* 0x000fce000bf65330 */
[----:B------:R-:W3:Y:S08]  /*4550*/  LDC.64 R16, c[0x0][0xb10] ;  /* 0x0002c400ff107b82 */ /* 0x000ef00000000a00 */
[----:B------:R-:W1:Y:S08]  /*4560*/  LDC.64 R6, c[0x0][0xb18] ;  /* 0x0002c600ff067b82 */ /* 0x000e700000000a00 */
[----:B------:R-:W1:Y:S08]  /*4570*/  LDC.64 R4, c[0x0][0xb28] ;  /* 0x0002ca00ff047b82 */ /* 0x000e700000000a00 */
[----:B--2-4-:R-:W1:Y:S02]  /*4580*/  LDC R19, c[0x0][0x374] ;  /* 0x0000dd00ff137b82 */ /* 0x014e640000000800 */
.L_x_104:
[C---:B------:R-:W-:Y:S02]  /*4590*/  LEA R0, R29.reuse, UR7, 0x3 ;  /* 0x000000071d007c11 */ /* 0x040fe4000f8e18ff */
[----:B------:R-:W-:Y:S02]  /*45a0*/  SHF.L.U32 R2, R28, 0x1f, RZ ;  /* 0x0000001f1c027819 */ /* 0x000fe400000006ff */
[----:B------:R-:W-:Y:S02]  /*45b0*/  LEA R20, R29, UR7, 0x4 ;  /* 0x000000071d147c11 */ /* 0x000fe4000f8e20ff */
[----:B--2---:R-:W2:Y:S02]  /*45c0*/  SYNCS.PHASECHK.TRANS64.TRYWAIT P0, [R0+URZ+0xd0], R2 ;  /* 0x0000d002000075a7 */ /* 0x004ea400080011ff */
[----:B--2---:R-:W-:Y:S05]  /*45d0*/  @!P0 BRA `(.L_x_90) ;  /* 0x0000006800a88947 */ /* 0x004fea0003800000 */
.L_x_227:
[----:B------:R-:W-:Y:S01]  /*45e0*/  ISETP.GE.AND P0, PT, R26, 0x1, PT ;  /* 0x000000011a00780c */ /* 0x000fe20003f06270 */
[----:B------:R-:W4:Y:S01]  /*45f0*/  LDS.128 R20, [R20+0x160] ;  /* 0x0001600014147984 */ /* 0x000f220000000c00 */
[----:B--2---:R-:W-:Y:S01]  /*4600*/  VIADD R0, R0, 0xe0 ;  /* 0x000000e000007836 */ /* 0x004fe20000000000 */
[----:B------:R-:W-:Y:S01]  /*4610*/  @!PT LDS RZ, [RZ] ;  /* 0x00000000fffff984 */ /* 0x000fe20000000800 */
[----:B------:R-:W-:Y:S01]  /*4620*/  @!PT LDS RZ, [RZ] ;  /* 0x00000000fffff984 */ /* 0x000fe20000000800 */
[----:B------:R-:W-:Y:S01]  /*4630*/  @!PT LDS RZ, [RZ] ;  /* 0x00000000fffff984 */ /* 0x000fe20000000800 */
[----:B------:R-:W-:Y:S01]  /*4640*/  @!PT LDS RZ, [RZ] ;  /* 0x00000000fffff984 */ /* 0x000fe20000000800 */
[----:B------:R2:W-:Y:S06]  /*4650*/  MEMBAR.ALL.CTA ;  /* 0x0000000000007992 */ /* 0x0005ec0000008000 */
[----:B--2---:R-:W2:Y:S01]  /*4660*/  FENCE.VIEW.ASYNC.S ;  /* 0x00000000000073c6 */ /* 0x004ea20000000000 */
[----:B------:R-:W-:Y:S04]  /*4670*/  PRMT R0, RZ, 0x654, R0 ;  /* 0x00000654ff007816 */ /* 0x000fe80000000000 */
[----:B--2---:R2:W-:Y:S01]  /*4680*/  SYNCS.ARRIVE.TRANS64.RED.A1T0 RZ, [R0+URZ], RZ ;  /* 0x000000ff00ff79a7 */ /* 0x0045e200081004ff */
[----:B----4-:R-:W-:Y:S11]  /*4690*/  LOP3.LUT P3, RZ, R22, 0x1, RZ, 0xc0, !PT ;  /* 0x0000000116ff7812 */ /* 0x010ff6000786c0ff */
[----:B------:R-:W-:Y:S02]  /*46a0*/  @!UPT UIADD3 URZ, UPT, UPT, URZ, URZ, URZ ;  /* 0x000000fffffff290 */ /* 0x000fe4000fffe0ff */
[----:B------:R-:W-:Y:S02]  /*46b0*/  @P3 MOV R11, R20 ;  /* 0x00000014000b3202 */ /* 0x000fe40000000f00 */
[----:B------:R-:W-:Y:S01]  /*46c0*/  @P3 LOP3.LUT R10, R21, 0xffff, RZ, 0xc0, !PT ;  /* 0x0000ffff150a3812 */ /* 0x000fe200078ec0ff */
[----:B--2---:R-:W-:Y:S06]  /*46d0*/  @!P0 BRA `(.L_x_91) ;  /* 0x0000000000a48947 */ /* 0x004fec0003800000 */
[-C--:B-1----:R-:W-:Y:S01]  /*46e0*/  IMAD.HI.U32 R0, R19, R7.reuse, RZ ;  /* 0x0000000713007227 */ /* 0x082fe200078e00ff */
[----:B------:R-:W-:Y:S02]  /*46f0*/  ISETP.NE.AND P0, PT, R6, 0x1, PT ;  /* 0x000000010600780c */ /* 0x000fe40003f05270 */
[----:B------:R-:W-:Y:S01]  /*4700*/  ISETP.NE.AND P2, PT, R26, 0x1, PT ;  /* 0x000000011a00780c */ /* 0x000fe20003f45270 */
[----:B---3--:R-:W-:Y:S01]  /*4710*/  IMAD.HI.U32 R9, R24, R16, RZ ;  /* 0x0000001018097227 */ /* 0x008fe200078e00ff */
[----:B------:R-:W-:Y:S02]  /*4720*/  SHF.R.U32.HI R0, RZ, R18, R0 ;  /* 0x00000012ff007219 */ /* 0x000fe40000011600 */
[----:B------:R-:W-:Y:S01]  /*4730*/  ISETP.NE.AND P4, PT, R3, 0x1, PT ;  /* 0x000000010300780c */ /* 0x000fe20003f85270 */
[----:B------:R-:W-:Y:S01]  /*4740*/  IMAD.HI.U32 R13, R10, R7, RZ ;  /* 0x000000070a0d7227 */ /* 0x000fe200078e00ff */
[----:B------:R-:W-:Y:S02]  /*4750*/  SHF.R.U32.HI R9, RZ, R17, R9 ;  /* 0x00000011ff097219 */ /* 0x000fe40000011609 */
[----:B------:R-:W-:Y:S01]  /*4760*/  SEL R0, R19, R0, !P0 ;  /* 0x0000000013007207 */ /* 0x000fe20004000000 */
[----:B------:R-:W-:Y:S01]  /*4770*/  IMAD.HI.U32 R12, R11, R16, RZ ;  /* 0x000000100b0c7227 */ /* 0x000fe200078e00ff */
[----:B------:R-:W-:Y:S03]  /*4780*/  SEL R9, R24, R9, !P4 ;  /* 0x0000000918097207 */ /* 0x000fe60006000000 */
[-C--:B------:R-:W-:Y:S01]  /*4790*/  IMAD.HI.U32 R8, R0, R4.reuse, RZ ;  /* 0x0000000400087227 */ /* 0x080fe200078e00ff */
[----:B------:R-:W-:Y:S03]  /*47a0*/  SHF.R.U32.HI R12, RZ, R17, R12 ;  /* 0x00000011ff0c7219 */ /* 0x000fe6000001160c */
[----:B------:R-:W-:Y:S01]  /*47b0*/  IMAD.HI.U32 R2, R9, R4, RZ ;  /* 0x0000000409027227 */ /* 0x000fe200078e00ff */
[-C--:B------:R-:W-:Y:S02]  /*47c0*/  @P2 SHF.R.U32.HI R0, RZ, R5.reuse, R8 ;  /* 0x00000005ff002219 */ /* 0x080fe40000011608 */
[----:B------:R-:W-:Y:S02]  /*47d0*/  SHF.R.U32.HI R8, RZ, R18, R13 ;  /* 0x00000012ff087219 */ /* 0x000fe4000001160d */
[----:B------:R-:W-:Y:S01]  /*47e0*/  @P2 SHF.R.U32.HI R9, RZ, R5, R2 ;  /* 0x00000005ff092219 */ /* 0x000fe20000011602 */
[----:B------:R-:W-:Y:S01]  /*47f0*/  IMAD R0, R26, R0, RZ ;  /* 0x000000001a007224 */ /* 0x000fe200078e02ff */
[----:B------:R-:W-:Y:S02]  /*4800*/  SEL R8, R10, R8, !P0 ;  /* 0x000000080a087207 */ /* 0x000fe40004000000 */
[----:B------:R-:W-:Y:S01]  /*4810*/  SEL R2, R11, R12, !P4 ;  /* 0x0000000c0b027207 */ /* 0x000fe20006000000 */
[----:B------:R-:W-:Y:S01]  /*4820*/  IMAD R12, R26, R9, RZ ;  /* 0x000000091a0c7224 */ /* 0x000fe200078e02ff */
[C---:B------:R-:W-:Y:S01]  /*4830*/  ISETP.GE.AND P0, PT, R8.reuse, R0, PT ;  /* 0x000000000800720c */ /* 0x040fe20003f06270 */
[----:B------:R-:W-:Y:S03]  /*4840*/  IMAD.HI.U32 R0, R8, R4, RZ ;  /* 0x0000000408007227 */ /* 0x000fe600078e00ff */
[----:B------:R-:W-:Y:S02]  /*4850*/  ISETP.GE.OR P0, PT, R2, R12, P0 ;  /* 0x0000000c0200720c */ /* 0x000fe40000706670 */
[-C--:B------:R-:W-:Y:S04]  /*4860*/  SHF.R.U32.HI R0, RZ, R5.reuse, R0 ;  /* 0x00000005ff007219 */ /* 0x080fe80000011600 */
[----:B------:R-:W-:Y:S05]  /*4870*/  SEL R13, R8, R0, !P2 ;  /* 0x00000000080d7207 */ /* 0x000fea0005000000 */
[----:B------:R-:W-:Y:S02]  /*4880*/  IMAD.MOV R12, RZ, RZ, -R13 ;  /* 0x000000ffff0c7224 */ /* 0x000fe400078e0a0d */
[----:B------:R-:W-:Y:S04]  /*4890*/  @!P0 IMAD.HI.U32 R0, R2, R4, RZ ;  /* 0x0000000402008227 */ /* 0x000fe800078e00ff */
[----:B------:R-:W-:Y:S01]  /*48a0*/  IMAD R12, R26, R12, R8 ;  /* 0x0000000c1a0c7224 */ /* 0x000fe200078e0208 */
[----:B------:R-:W-:Y:S04]  /*48b0*/  @!P0 SHF.R.U32.HI R0, RZ, R5, R0 ;  /* 0x00000005ff008219 */ /* 0x000fe80000011600 */
[----:B------:R-:W-:Y:S04]  /*48c0*/  @!P0 SEL R0, R2, R0, !P2 ;  /* 0x0000000002008207 */ /* 0x000fe80005000000 */
[----:B------:R-:W-:Y:S01]  /*48d0*/  @!P0 IADD3 R13, PT, PT, R13, -R0, RZ ;  /* 0x800000000d0d8210 */ /* 0x000fe20007ffe0ff */
[----:B------:R-:W-:Y:S01]  /*48e0*/  @!P0 IMAD R0, R9, R12, R0 ;  /* 0x0000000c09008224 */ /* 0x000fe200078e0200 */
[----:B------:R-:W-:Y:S01]  /*48f0*/  IADD3 R9, PT, PT, -R8, RZ, RZ ;  /* 0x000000ff08097210 */ /* 0x000fe20007ffe1ff */
[--C-:B------:R-:W-:Y:S02]  /*4900*/  IMAD.MOV R12, RZ, RZ, -R2.reuse ;  /* 0x000000ffff0c7224 */ /* 0x100fe400078e0a02 */
[----:B------:R-:W-:Y:S02]  /*4910*/  @!P0 IMAD R8, R13, R26, R2 ;  /* 0x0000001a0d088224 */ /* 0x000fe400078e0202 */
[----:B------:R-:W-:Y:S02]  /*4920*/  @!P0 IMAD.MOV.U32 R2, RZ, RZ, R0 ;  /* 0x000000ffff028224 */ /* 0x000fe400078e0000 */
[----:B------:R-:W-:Y:S02]  /*4930*/  IMAD R11, R3, R12, R11 ;  /* 0x0000000c030b7224 */ /* 0x000fe400078e020b */
[----:B------:R-:W-:Y:S02]  /*4940*/  IMAD R10, R6, R9, R10 ;  /* 0x00000009060a7224 */ /* 0x000fe400078e020a */
[----:B------:R-:W-:Y:S02]  /*4950*/  IMAD R11, R2, R3, R11 ;  /* 0x00000003020b7224 */ /* 0x000fe400078e020b */
[----:B------:R-:W-:Y:S02]  /*4960*/  IMAD R10, R8, R6, R10 ;  /* 0x00000006080a7224 */ /* 0x000fe400078e020a */
.L_x_91:
[----:B------:R-:W-:Y:S05]  /*4970*/  BRA.U UP1, `(.L_x_92) ;  /* 0x0000000101107547 */ /* 0x000fea000b800000 */
[----:B------:R-:W-:Y:S04]  /*4980*/  MOV R2, UR6 ;  /* 0x0000000600027c02 */ /* 0x000fe80008000f00 */
[----:B------:R-:W-:Y:S04]  /*4990*/  SHF.L.U32 R2, R2, 0x1f, RZ ;  /* 0x0000001f02027819 */ /* 0x000fe800000006ff */
[----:B------:R-:W2:Y:S02]  /*49a0*/  SYNCS.PHASECHK.TRANS64.TRYWAIT P0, [UR7+0xc8], R2 ;  /* 0x0000c802ff0075a7 */ /* 0x000ea40008001107 */
[----:B--2---:R-:W-:Y:S05]  /*49b0*/  @!P0 BRA `(.L_x_93) ;  /* 0x0000006400c48947 */ /* 0x004fea0003800000 */
.L_x_92:
[----:B------:R-:W-:Y:S01]  /*49c0*/  R2UR UR43, R14 ;  /* 0x000000000e2b72ca */ /* 0x000fe200000e0000 */
[----:B------:R-:W-:Y:S01]  /*49d0*/  IMAD.MOV.U32 R32, RZ, RZ, 0x1 ;  /* 0x00000001ff207424 */ /* 0x000fe200078e00ff */
[----:B------:R-:W-:Y:S02]  /*49e0*/  R2UR UR42, R15 ;  /* 0x000000000f2a72ca */ /* 0x000fe400000e0000 */
[----:B------:R-:W-:Y:S02]  /*49f0*/  ISETP.NE.U32.AND P2, PT, RZ, UR4, PT ;  /* 0x00000004ff007c0c */ /* 0x000fe4000bf45070 */
[----:B------:R-:W-:Y:S02]  /*4a00*/  SHF.L.U32 R32, R32, 0x1f, RZ ;  /* 0x0000001f20207819 */ /* 0x000fe400000006ff */
[----:B------:R-:W-:Y:S05]  /*4a10*/  ISETP.NE.AND.EX P2, PT, RZ, UR5, PT, P2 ;  /* 0x00000005ff007c0c */ /* 0x000fea000bf45320 */
[----:B------:R-:W-:Y:S02]  /*4a20*/  USHF.L.U32 UR43, UR43, 0x7, URZ ;  /* 0x000000072b2b7899 */ /* 0x000fe400080006ff */
[----:B------:R-:W-:Y:S01]  /*4a30*/  USHF.L.U32 UR42, UR42, 0x7, URZ ;  /* 0x000000072a2a7899 */ /* 0x000fe200080006ff */
[----:B------:R-:W-:Y:S11]  /*4a40*/  BRA.U !UP3, `(.L_x_94) ;  /* 0x000000010b347547 */ /* 0x000ff6000b800000 */
[----:B------:R-:W-:Y:S01]  /*4a50*/  UPLOP3.LUT UP0, UPT, UPT, UPT, UP2, 0x80, 0x8 ;  /* 0x000000000008789c */ /* 0x000fe20003f0f020 */
[----:B--2---:R-:W-:Y:S02]  /*4a60*/  HFMA2 R0, -RZ, RZ, 0, 5.9604644775390625e-08 ;  /* 0x00000001ff007431 */ /* 0x004fe400000001ff */
[----:B------:R-:W-:Y:S03]  /*4a70*/  IMAD.MOV.U32 R64, RZ, RZ, 0x1 ;  /* 0x00000001ff407424 */ /* 0x000fe600078e00ff */
[----:B------:R-:W-:Y:S05]  /*4a80*/  PLOP3.LUT P0, PT, PT, PT, UP0, 0x80, 0x8 ;  /* 0x000000000008781c */ /* 0x000fea0003f0f008 */
[----:B------:R-:W2:Y:S01]  /*4a90*/  @UP0 LDCU.64 UR10, c[0x0][0x888] ;  /* 0x00011100ff0a07ac */ /* 0x000ea20008000a00 */
[----:B------:R-:W-:Y:S07]  /*4aa0*/  @UP0 UIMAD UR8, UR36, UR4, URZ ;  /* 0x00000004240802a4 */ /* 0x000fee000f8e02ff */
[----:B------:R-:W-:Y:S01]  /*4ab0*/  @!P0 PRMT R64, R0, 0x7610, R64 ;  /* 0x0000761000408816 */ /* 0x000fe20000000040 */
[----:B--2---:R-:W-:Y:S03]  /*4ac0*/  @UP0 UIMAD.WIDE UR10, UR8, 0x4, UR10 ;  /* 0x00000004080a08a5 */ /* 0x004fe6000f8e020a */
[----:B------:R-:W2:Y:S03]  /*4ad0*/  @!UP0 LDCU UR8, c[0x0][0x880] ;  /* 0x00011000ff0887ac */ /* 0x000ea60008000800 */
[----:B------:R-:W-:Y:S01]  /*4ae0*/  IMAD.U32 R8, RZ, RZ, UR10 ;  /* 0x0000000aff087e24 */ /* 0x000fe2000f8e00ff */
[----:B------:R-:W-:Y:S05]  /*4af0*/  MOV R9, UR11 ;  /* 0x0000000b00097c02 */ /* 0x000fea0008000f00 */
[----:B-----5:R4:W5:Y:S02]  /*4b00*/  @P0 LDG.E R35, desc[UR46][R8.64] ;  /* 0x0000002e08230981 */ /* 0x020964000c1e1900 */
[----:B--2-4-:R-:W-:Y:S07]  /*4b10*/  @!P0 IMAD.U32 R35, RZ, RZ, UR8 ;  /* 0x00000008ff238e24 */ /* 0x014fee000f8e00ff */
.L_x_94:
[----:B-----5:R-:W-:Y:S01]  /*4b20*/  @!P2 FSETP.EQ.AND P0, PT, R35, RZ, PT ;  /* 0x000000ff2300a20b */ /* 0x020fe20003f02000 */
[----:B------:R-:W-:Y:S01]  /*4b30*/  @!UPT UIADD3 URZ, UPT, UPT, URZ, URZ, URZ ;  /* 0x000000fffffff290 */ /* 0x000fe2000fffe0ff */
[----:B------:R-:W-:Y:S11]  /*4b40*/  @!P2 BRA `(.L_x_95) ;  /* 0x000000000014a947 */ /* 0x000ff60003800000 */
[----:B------:R-:W-:Y:S02]  /*4b50*/  LOP3.LUT P2, RZ, R64, 0xff, RZ, 0xc0, !PT ;  /* 0x000000ff40ff7812 */ /* 0x000fe4000784c0ff */
[----:B------:R-:W-:Y:S04]  /*4b60*/  PLOP3.LUT P0, PT, PT, PT, UP0, 0x80, 0x8 ;  /* 0x000000000008781c */ /* 0x000fe80003f0f008 */
[----:B------:R-:W-:Y:S07]  /*4b70*/  PLOP3.LUT P0, PT, P0, PT, PT, 0x8, 0x80 ;  /* 0x000000000080781c */ /* 0x000fee000070e170 */
[----:B------:R-:W-:Y:S11]  /*4b80*/  @P2 FSETP.EQ.AND P0, PT, R35, RZ, PT ;  /* 0x000000ff2300220b */ /* 0x000ff60003f02000 */
[----:B------:R-:W-:Y:S02]  /*4b90*/  @!UPT UIADD3 URZ, UPT, UPT, URZ, URZ, URZ ;  /* 0x000000fffffff290 */ /* 0x000fe4000fffe0ff */
.L_x_95:
[----:B------:R-:W4:Y:S01]  /*4ba0*/  SYNCS.PHASECHK.TRANS64.TRYWAIT P2, [UR7+0xa0], R32 ;  /* 0x0000a020ff0075a7 */ /* 0x000f220008041107 */
[----:B------:R-:W-:Y:S04]  /*4bb0*/  ELECT P4, URZ, PT ;  /* 0x0000000000ff782f */ /* 0x000fe80003880000 */
[----:B------:R-:W-:Y:S11]  /*4bc0*/  PLOP3.LUT P4, PT, P0, P4, PT, 0xf2, 0x2f ;  /* 0x00000000002f781c */ /* 0x000ff60000789e72 */
[----:B------:R-:W-:Y:S02]  /*4bd0*/  @!UPT UIADD3 URZ, UPT, UPT, URZ, URZ, URZ ;  /* 0x000000fffffff290 */ /* 0x000fe4000fffe0ff */
[----:B-1----:R-:W-:Y:S05]  /*4be0*/  @!P4 IADD3 R8, P0, PT, R30, 0x580, RZ ;  /* 0x000005801e08c810 */ /* 0x002fea0007f1e0ff */
[----:B--2---:R-:W-:Y:S01]  /*4bf0*/  @!P4 IMAD.X R2, RZ, RZ, R31, P0 ;  /* 0x000000ffff02c224 */ /* 0x004fe200000e061f */
[----:B----4-:R-:W-:Y:S07]  /*4c00*/  @!P2 BRA `(.L_x_96) ;  /* 0x000000640048a947 */ /* 0x010fee0003800000 */
.L_x_230:
[----:B------:R-:W-:Y:S01]  /*4c10*/  @!P4 R2UR UR9, R8 ;  /* 0x000000000809c2ca */ /* 0x000fe200000e0000 */
[----:B------:R-:W-:Y:S01]  /*4c20*/  VOTEU.ALL UP1, P4 ;  /* 0x0000000000ff7886 */ /* 0x000fe20002020000 */
[----:B------:R-:W-:Y:S01]  /*4c30*/  @!P4 R2UR UR8, R2 ;  /* 0x000000000208c2ca */ /* 0x000fe200000e0000 */
[----:B-1----:R-:W-:Y:S01]  /*4c40*/  @!P4 IMAD.MOV.U32 R0, RZ, RZ, 0x2000 ;  /* 0x00002000ff00c424 */ /* 0x002fe200078e00ff */
[----:B------:R-:W-:Y:S01]  /*4c50*/  UMOV UR44, UR36 ;  /* 0x00000024002c7c82 */ /* 0x000fe20008000000 */
[----:B------:R-:W-:Y:S02]  /*4c60*/  UPRMT UR21, UR37, 0x654, UR41 ;  /* 0x0000065425157896 */ /* 0x000fe40008000029 */
[----:B------:R-:W-:Y:S01]  /*4c70*/  @!UP1 UIADD3 UR40, UPT, UPT, UR7, 0x200, URZ ;  /* 0x0000020007289890 */ /* 0x000fe2000fffe0ff */
[----:B------:R-:W-:Y:S05]  /*4c80*/  VOTEU.ALL UP1, P4 ;  /* 0x0000000000ff7886 */ /* 0x000fea0002020000 */
[----:B------:R-:W-:Y:S01]  /*4c90*/  IMAD.U32 R8, RZ, RZ, UR9 ;  /* 0x00000009ff087e24 */ /* 0x000fe2000f8e00ff */
[----:B------:R-:W-:Y:S01]  /*4ca0*/  UMOV UR9, 0x10000000 ;  /* 0x1000000000097882 */ /* 0x000fe20000000000 */
[----:B------:R-:W-:Y:S01]  /*4cb0*/  IMAD.U32 R9, RZ, RZ, UR8 ;  /* 0x00000008ff097e24 */ /* 0x000fe2000f8e00ff */
[----:B------:R-:W-:Y:S02]  /*4cc0*/  UMOV UR8, 0x0 ;  /* 0x0000000000087882 */ /* 0x000fe40000000000 */
[----:B------:R-:W-:Y:S02]  /*4cd0*/  @!P4 R2UR UR10, R8 ;  /* 0x00000000080ac2ca */ /* 0x000fe400000e0000 */
[----:B------:R-:W-:Y:S02]  /*4ce0*/  @!P4 R2UR UR11, R9 ;  /* 0x00000000090bc2ca */ /* 0x000fe400000e0000 */
[----:B------:R-:W-:Y:S05]  /*4cf0*/  @!P4 IADD3 R8, P0, PT, R30, 0x580, RZ ;  /* 0x000005801e08c810 */ /* 0x000fea0007f1e0ff */
[----:B------:R-:W-:Y:S06]  /*4d00*/  @!P4 IMAD.X R2, RZ, RZ, R31, P0 ;  /* 0x000000ffff02c224 */ /* 0x000fec00000e061f */
[----:B------:R1:W-:Y:S01]  /*4d10*/  @!UP1 UTMALDG.3D [UR40], [UR10], desc[UR8] ;  /* 0x000008280a0095b4 */ /* 0x0003e20008011000 */
[----:B------:R1:W-:Y:S01]  /*4d20*/  @!P4 SYNCS.ARRIVE.TRANS64.RED.A0TR RZ, [UR7+0x80], R0 ;  /* 0x00008000ffffc9a7 */ /* 0x0003e20008300407 */
[----:B------:R-:W-:Y:S01]  /*4d30*/  SYNCS.ARRIVE.TRANS64.RED.A1T0 RZ, [UR21], RZ ;  /* 0x000000ffffff79a7 */ /* 0x000fe20008100415 */
[----:B------:R-:W2:Y:S02]  /*4d40*/  SYNCS.PHASECHK.TRANS64.TRYWAIT P2, [UR7+0xa8], R32 ;  /* 0x0000a820ff0075a7 */ /* 0x000ea40008041107 */
[----:B-12---:R-:W-:Y:S05]  /*4d50*/  @!P2 BRA `(.L_x_97) ;  /* 0x00000064000ca947 */ /* 0x006fea0003800000 */
.L_x_232:
[----:B------:R-:W-:Y:S01]  /*4d60*/  @!P4 R2UR UR9, R8 ;  /* 0x000000000809c2ca */ /* 0x000fe200000e0000 */
[----:B------:R-:W-:Y:S01]  /*4d70*/  VOTEU.ALL UP1, P4 ;  /* 0x0000000000ff7886 */ /* 0x000fe20002020000 */
[----:B------:R-:W-:Y:S01]  /*4d80*/  @!P4 R2UR UR8, R2 ;  /* 0x000000000208c2ca */ /* 0x000fe200000e0000 */
[----:B-1----:R-:W-:Y:S01]  /*4d90*/  @!P4 IMAD.MOV.U32 R0, RZ, RZ, 0x2000 ;  /* 0x00002000ff00c424 */ /* 0x002fe200078e00ff */
[----:B------:R-:W-:Y:S01]  /*4da0*/  UMOV UR35, UR43 ;  /* 0x0000002b00237c82 */ /* 0x000fe20008000000 */
[----:B------:R-:W-:Y:S02]  /*4db0*/  UPRMT UR15, UR37, 0x654, UR33 ;  /* 0x00000654250f7896 */ /* 0x000fe40008000021 */
[----:B------:R-:W-:Y:S02]  /*4dc0*/  @!UP1 UIADD3 UR34, UPT, UPT, UR42, 0x10, URZ ;  /* 0x000000102a229890 */ /* 0x000fe4000fffe0ff */
[----:B------:R-:W-:Y:S01]  /*4dd0*/  @!UP1 UIADD3 UR32, UPT, UPT, UR7, 0x2200, URZ ;  /* 0x0000220007209890 */ /* 0x000fe2000fffe0ff */
[----:B------:R-:W-:Y:S03]  /*4de0*/  VOTEU.ALL UP1, P4 ;  /* 0x0000000000ff7886 */ /* 0x000fe60002020000 */
        /* <DEDUP_REMOVED lines=13> */
.L_x_234:
[----:B------:R-:W-:Y:S01]  /*4ec0*/  @!P4 R2UR UR9, R8 ;  /* 0x000000000809c2ca */ /* 0x000fe200000e0000 */
[----:B------:R-:W-:Y:S01]  /*4ed0*/  VOTEU.ALL UP1, P4 ;  /* 0x0000000000ff7886 */ /* 0x000fe20002020000 */
[----:B------:R-:W-:Y:S01]  /*4ee0*/  @!P4 R2UR UR8, R2 ;  /* 0x000000000208c2ca */ /* 0x000fe200000e0000 */
[----:B-1----:R-:W-:Y:S01]  /*4ef0*/  @!P4 IMAD.MOV.U32 R0, RZ, RZ, 0x2000 ;  /* 0x00002000ff00c424 */ /* 0x002fe200078e00ff */
[----:B------:R-:W-:Y:S01]  /*4f00*/  UMOV UR27, UR43 ;  /* 0x0000002b001b7c82 */ /* 0x000fe20008000000 */
[----:B------:R-:W-:Y:S01]  /*4f10*/  UMOV UR28, UR36 ;  /* 0x00000024001c7c82 */ /* 0x000fe20008000000 */
[----:B------:R-:W-:Y:S02]  /*4f20*/  @!UP1 UIADD3 UR26, UPT, UPT, UR42, 0x20, URZ ;  /* 0x000000202a1a9890 */ /* 0x000fe4000fffe0ff */
[----:B------:R-:W-:Y:S01]  /*4f30*/  @!UP1 UIADD3 UR24, UPT, UPT, UR7, 0x4200, URZ ;  /* 0x0000420007189890 */ /* 0x000fe2000fffe0ff */
[----:B------:R-:W-:Y:S01]  /*4f40*/  VOTEU.ALL UP1, P4 ;  /* 0x0000000000ff7886 */ /* 0x000fe20002020000 */
[----:B------:R-:W-:Y:S03]  /*4f50*/  UPRMT UR14, UR37, 0x654, UR25 ;  /* 0x00000654250e7896 */ /* 0x000fe60008000019 */
        /* <DEDUP_REMOVED lines=13> */
.L_x_236:
[----:B------:R-:W-:Y:S01]  /*5030*/  @!P4 R2UR UR9, R8 ;  /* 0x000000000809c2ca */ /* 0x000fe200000e0000 */
[----:B------:R-:W-:Y:S01]  /*5040*/  VOTEU.ALL UP1, P4 ;  /* 0x0000000000ff7886 */ /* 0x000fe20002020000 */
[----:B------:R-:W-:Y:S01]  /*5050*/  @!P4 R2UR UR8, R2 ;  /* 0x000000000208c2ca */ /* 0x000fe200000e0000 */
[----:B-1----:R-:W-:Y:S01]  /*5060*/  @!P4 IMAD.MOV.U32 R0, RZ, RZ, 0x2000 ;  /* 0x00002000ff00c424 */ /* 0x002fe200078e00ff */
[----:B------:R-:W-:Y:S01]  /*5070*/  UMOV UR19, UR43 ;  /* 0x0000002b00137c82 */ /* 0x000fe20008000000 */
[----:B------:R-:W-:Y:S01]  /*5080*/  UMOV UR20, UR36 ;  /* 0x0000002400147c82 */ /* 0x000fe20008000000 */
[----:B------:R-:W-:Y:S01]  /*5090*/  @!UP1 UIADD3 UR18, UPT, UPT, UR42, 0x30, URZ ;  /* 0x000000302a129890 */ /* 0x000fe2000fffe0ff */
[----:B------:R-:W-:Y:S01]  /*50a0*/  SHF.L.U32 R14, RZ, 0x1f, RZ ;  /* 0x0000001fff0e7819 */ /* 0x000fe200000006ff */
        /* <DEDUP_REMOVED lines=16> */
.L_x_238:
[----:B------:R-:W-:Y:S01]  /*51b0*/  @!P4 R2UR UR9, R8 ;  /* 0x000000000809c2ca */ /* 0x000fe200000e0000 */
[----:B------:R-:W-:Y:S01]  /*51c0*/  VOTEU.ALL UP1, P4 ;  /* 0x0000000000ff7886 */ /* 0x000fe20002020000 */
[----:B------:R-:W-:Y:S01]  /*51d0*/  @!P4 R2UR UR8, R2 ;  /* 0x000000000208c2ca */ /* 0x000fe200000e0000 */
[----:B-1----:R-:W-:Y:S01]  /*51e0*/  @!P4 IMAD.MOV.U32 R0, RZ, RZ, 0x2000 ;  /* 0x00002000ff00c424 */ /* 0x002fe200078e00ff */
[----:B------:R-:W-:Y:S01]  /*51f0*/  UMOV UR18, 0x0 ;  /* 0x0000000000127882 */ /* 0x000fe20000000000 */
[----:B------:R-:W-:Y:S01]  /*5200*/  UMOV UR19, 0x10000000 ;  /* 0x1000000000137882 */ /* 0x000fe20000000000 */
[----:B------:R-:W-:Y:S01]  /*5210*/  @!UP1 UIADD3 UR10, UPT, UPT, UR42, 0x40, URZ ;  /* 0x000000402a0a9890 */ /* 0x000fe2000fffe0ff */
[----:B------:R-:W-:Y:S01]  /*5220*/  UMOV UR11, UR43 ;  /* 0x0000002b000b7c82 */ /* 0x000fe20008000000 */
[----:B------:R-:W-:Y:S05]  /*5230*/  UMOV UR12, UR36 ;  /* 0x00000024000c7c82 */ /* 0x000fea0008000000 */
[----:B------:R-:W-:Y:S01]  /*5240*/  IMAD.U32 R8, RZ, RZ, UR9 ;  /* 0x00000009ff087e24 */ /* 0x000fe2000f8e00ff */
[----:B------:R-:W-:Y:S01]  /*5250*/  UMOV UR9, UR41 ;  /* 0x0000002900097c82 */ /* 0x000fe20008000000 */
[----:B------:R-:W-:Y:S01]  /*5260*/  IMAD.U32 R9, RZ, RZ, UR8 ;  /* 0x00000008ff097e24 */ /* 0x000fe2000f8e00ff */
[----:B------:R-:W-:Y:S02]  /*5270*/  @!UP1 UIADD3 UR8, UPT, UPT, UR7, 0x200, URZ ;  /* 0x0000020007089890 */ /* 0x000fe4000fffe0ff */
[----:B------:R-:W-:Y:S01]  /*5280*/  @!P4 R2UR UR22, R8 ;  /* 0x000000000816c2ca */ /* 0x000fe200000e0000 */
[----:B------:R-:W-:Y:S01]  /*5290*/  VOTEU.ALL UP1, P4 ;  /* 0x0000000000ff7886 */ /* 0x000fe20002020000 */
        /* <DEDUP_REMOVED lines=8> */
.L_x_240:
        /* <DEDUP_REMOVED lines=23> */
.L_x_242:
[----:B------:R-:W2:Y:S01]  /*5490*/  LDC.64 R12, c[0x0][0xb18] ;  /* 0x0002c600ff0c7b82 */ /* 0x000ea20000000a00 */
[----:B------:R-:W-:Y:S01]  /*54a0*/  @!P4 R2UR UR8, R2 ;  /* 0x000000000208c2ca */ /* 0x000fe200000e0000 */
[----:B------:R-:W-:Y:S01]  /*54b0*/  VOTEU.ALL UP1, P4 ;  /* 0x0000000000ff7886 */ /* 0x000fe20002020000 */
[----:B------:R-:W-:Y:S01]  /*54c0*/  @!P4 R2UR UR9, R8 ;  /* 0x000000000809c2ca */ /* 0x000fe200000e0000 */
[----:B-1----:R-:W-:Y:S01]  /*54d0*/  @!P4 IMAD.MOV.U32 R0, RZ, RZ, 0x2000 ;  /* 0x00002000ff00c424 */ /* 0x002fe200078e00ff */
[----:B------:R-:W-:Y:S03]  /*54e0*/  UMOV UR18, 0x0 ;  /* 0x0000000000127882 */ /* 0x000fe60000000000 */
[----:B------:R-:W1:Y:S01]  /*54f0*/  @!P1 LDC R2, c[0x0][0xb0c] ;  /* 0x0002c300ff029b82 */ /* 0x000e620000000800 */
[----:B------:R-:W-:Y:S01]  /*5500*/  @!UP1 UIADD3 UR10, UPT, UPT, UR42, 0x60, URZ ;  /* 0x000000602a0a9890 */ /* 0x000fe2000fffe0ff */
[----:B------:R-:W-:Y:S01]  /*5510*/  @P3 SHF.R.U32.HI R27, RZ, 0x10, R21 ;  /* 0x00000010ff1b3819 */ /* 0x000fe20000011615 */
[----:B------:R-:W-:Y:S01]  /*5520*/  UMOV UR19, 0x10000000 ;  /* 0x1000000000137882 */ /* 0x000fe20000000000 */
[----:B------:R-:W-:Y:S01]  /*5530*/  UMOV UR11, UR43 ;  /* 0x0000002b000b7c82 */ /* 0x000fe20008000000 */
[----:B------:R-:W-:Y:S01]  /*5540*/  UMOV UR12, UR36 ;  /* 0x00000024000c7c82 */ /* 0x000fe20008000000 */
[----:B------:R-:W-:Y:S02]  /*5550*/  VIADD R29, R29, 0x1 ;  /* 0x000000011d1d7836 */ /* 0x000fe40000000000 */
[----:B------:R-:W-:Y:S01]  /*5560*/  IMAD.U32 R9, RZ, RZ, UR8 ;  /* 0x00000008ff097e24 */ /* 0x000fe2000f8e00ff */
[----:B------:R-:W-:Y:S01]  /*5570*/  @!UP1 UIADD3 UR8, UPT, UPT, UR7, 0x4200, URZ ;  /* 0x0000420007089890 */ /* 0x000fe2000fffe0ff */
[----:B------:R-:W-:Y:S01]  /*5580*/  IMAD.U32 R8, RZ, RZ, UR9 ;  /* 0x00000009ff087e24 */ /* 0x000fe2000f8e00ff */
[----:B------:R-:W-:Y:S01]  /*5590*/  VOTEU.ALL UP1, P4 ;  /* 0x0000000000ff7886 */ /* 0x000fe20002020000 */
[----:B------:R-:W-:Y:S01]  /*55a0*/  UMOV UR9, UR25 ;  /* 0x0000001900097c82 */ /* 0x000fe20008000000 */
[----:B------:R-:W-:Y:S02]  /*55b0*/  @!P4 R2UR UR21, R9 ;  /* 0x000000000915c2ca */ /* 0x000fe400000e0000 */
[----:B------:R-:W-:Y:S02]  /*55c0*/  @!P4 R2UR UR20, R8 ;  /* 0x000000000814c2ca */ /* 0x000fe400000e0000 */
[----:B------:R-:W4:Y:S11]  /*55d0*/  LDC.64 R8, c[0x0][0xb10] ;  /* 0x0002c400ff087b82 */ /* 0x000f360000000a00 */
[----:B------:R1:W-:Y:S01]  /*55e0*/  @!UP1 UTMALDG.3D [UR8], [UR20], desc[UR18] ;  /* 0x00001208140095b4 */ /* 0x0003e20008011000 */
[----:B------:R5:W-:Y:S01]  /*55f0*/  @!P4 SYNCS.ARRIVE.TRANS64.RED.A0TR RZ, [UR7+0x90], R0 ;  /* 0x00009000ffffc9a7 */ /* 0x000be20008300407 */
[C---:B----4-:R-:W-:Y:S01]  /*5600*/  @!P1 IMAD.HI.U32 R8, R11.reuse, R8, RZ ;  /* 0x000000080b089227 */ /* 0x050fe200078e00ff */
[----:B--2---:R-:W-:Y:S02]  /*5610*/  @!P1 ISETP.NE.AND P0, PT, R12, 0x1, PT ;  /* 0x000000010c00980c */ /* 0x004fe40003f05270 */
[----:B-1----:R-:W-:Y:S01]  /*5620*/  @!P1 ISETP.NE.AND P2, PT, R2, 0x1, PT ;  /* 0x000000010200980c */ /* 0x002fe20003f45270 */
[----:B------:R-:W-:Y:S01]  /*5630*/  SYNCS.ARRIVE.TRANS64.RED.A1T0 RZ, [UR14], RZ ;  /* 0x000000ffffff79a7 */ /* 0x000fe2000810040e */
[C---:B------:R-:W-:Y:S01]  /*5640*/  @!P1 IMAD.HI.U32 R13, R10.reuse, R13, RZ ;  /* 0x0000000d0a0d9227 */ /* 0x040fe200078e00ff */
[----:B------:R-:W-:Y:S04]  /*5650*/  @!P1 SHF.R.U32.HI R8, RZ, R9, R8 ;  /* 0x00000009ff089219 */ /* 0x000fe80000011608 */
[----:B------:R-:W-:Y:S01]  /*5660*/  @!P1 SEL R8, R11, R8, !P2 ;  /* 0x000000080b089207 */ /* 0x000fe20005000000 */
[----:B------:R-:W1:Y:S01]  /*5670*/  SYNCS.PHASECHK.TRANS64.TRYWAIT P5, [UR7+0xb8], R14 ;  /* 0x0000b80eff0075a7 */ /* 0x000e6200080a1107 */
[----:B-----5:R-:W2:Y:S02]  /*5680*/  @!P1 LDC R0, c[0x0][0xb20] ;  /* 0x0002c800ff009b82 */ /* 0x020ea40000000800 */
[----:B--2---:R-:W-:Y:S04]  /*5690*/  @!P1 SHF.R.U32.HI R0, RZ, R0, R13 ;  /* 0x00000000ff009219 */ /* 0x004fe8000001160d */
[----:B------:R-:W-:Y:S05]  /*56a0*/  @!P1 SEL R9, R10, R0, !P0 ;  /* 0x000000000a099207 */ /* 0x000fea0004000000 */
[----:B------:R-:W-:Y:S02]  /*56b0*/  @!P1 IMAD.IADD R0, R9, 0x1, -R8 ;  /* 0x0000000109009824 */ /* 0x000fe400078e0a08 */
[----:B------:R-:W-:Y:S02]  /*56c0*/  @!P1 IMAD.IADD R8, R8, 0x1, -R9 ;  /* 0x0000000108089824 */ /* 0x000fe400078e0a09 */
[----:B------:R-:W-:Y:S02]  /*56d0*/  @!P1 IMAD R11, R0, R2, R11 ;  /* 0x00000002000b9224 */ /* 0x000fe400078e020b */
[----:B------:R-:W-:Y:S01]  /*56e0*/  @!P1 IMAD R10, R8, R12, R10 ;  /* 0x0000000c080a9224 */ /* 0x000fe200078e020a */
[----:B-1----:R-:W-:Y:S06]  /*56f0*/  @!P5 BRA `(.L_x_103) ;  /* 0x0000005c0034d947 */ /* 0x002fec0003800000 */
.L_x_244:
[----:B------:R-:W-:Y:S01]  /*5700*/  @!P4 IADD3 R2, P0, PT, R30, 0x580, RZ ;  /* 0x000005801e02c810 */ /* 0x000fe20007f1e0ff */
[----:B------:R-:W-:Y:S01]  /*5710*/  VOTEU.ALL UP1, P4 ;  /* 0x0000000000ff7886 */ /* 0x000fe20002020000 */
[----:B------:R-:W-:Y:S01]  /*5720*/  UMOV UR18, 0x0 ;  /* 0x0000000000127882 */ /* 0x000fe20000000000 */
[----:B------:R-:W-:Y:S01]  /*5730*/  UMOV UR19, 0x10000000 ;  /* 0x1000000000137882 */ /* 0x000fe20000000000 */
[----:B------:R-:W-:Y:S01]  /*5740*/  @!P4 R2UR UR9, R2 ;  /* 0x000000000209c2ca */ /* 0x000fe200000e0000 */
[----:B-1----:R-:W-:Y:S01]  /*5750*/  @!P4 IMAD.X R0, RZ, RZ, R31, P0 ;  /* 0x000000ffff00c224 */ /* 0x002fe200000e061f */
[----:B------:R-:W-:Y:S01]  /*5760*/  @!UP1 UIADD3 UR10, UPT, UPT, UR42, 0x70, URZ ;  /* 0x000000702a0a9890 */ /* 0x000fe2000fffe0ff */
[----:B------:R-:W-:Y:S01]  /*5770*/  ISETP.NE.AND P0, PT, R29, 0x2, PT ;  /* 0x000000021d00780c */ /* 0x000fe20003f05270 */
[----:B------:R-:W-:Y:S01]  /*5780*/  UMOV UR11, UR43 ;  /* 0x0000002b000b7c82 */ /* 0x000fe20008000000 */
[----:B------:R-:W-:Y:S01]  /*5790*/  UMOV UR12, UR36 ;  /* 0x00000024000c7c82 */ /* 0x000fe20008000000 */
[----:B------:R-:W-:Y:S01]  /*57a0*/  @!P4 R2UR UR8, R0 ;  /* 0x000000000008c2ca */ /* 0x000fe200000e0000 */
[----:B------:R-:W-:Y:S01]  /*57b0*/  IMAD.IADD R15, R10, 0x1, R62 ;  /* 0x000000010a0f7824 */ /* 0x000fe200078e023e */
[----:B------:R-:W-:Y:S01]  /*57c0*/  @P3 R2UR UR36, R27 ;  /* 0x000000001b2432ca */ /* 0x000fe200000e0000 */
[----:B------:R-:W-:Y:S01]  /*57d0*/  IMAD.IADD R14, R11, 0x1, R63 ;  /* 0x000000010b0e7824 */ /* 0x000fe200078e023f */
[----:B------:R-:W-:Y:S02]  /*57e0*/  SEL R0, RZ, 0x1, P0 ;  /* 0x00000001ff007807 */ /* 0x000fe40000000000 */
[----:B------:R-:W-:Y:S01]  /*57f0*/  SEL R29, R29, RZ, P0 ;  /* 0x000000ff1d1d7207 */ /* 0x000fe20000000000 */
[----:B------:R-:W-:Y:S01]  /*5800*/  IMAD.U32 R8, RZ, RZ, UR9 ;  /* 0x00000009ff087e24 */ /* 0x000fe2000f8e00ff */
[----:B------:R-:W-:Y:S01]  /*5810*/  UMOV UR9, UR17 ;  /* 0x0000001100097c82 */ /* 0x000fe20008000000 */
[----:B------:R-:W-:Y:S03]  /*5820*/  LOP3.LUT R28, R28, R0, RZ, 0x3c, !PT ;  /* 0x000000001c1c7212 */ /* 0x000fe600078e3cff */
[----:B------:R-:W-:Y:S01]  /*5830*/  @!P4 R2UR UR14, R8 ;  /* 0x00000000080ec2ca */ /* 0x000fe200000e0000 */
[----:B------:R-:W-:Y:S01]  /*5840*/  IMAD.U32 R9, RZ, RZ, UR8 ;  /* 0x00000008ff097e24 */ /* 0x000fe2000f8e00ff */
[----:B------:R-:W-:Y:S01]  /*5850*/  @!UP1 UIADD3 UR8, UPT, UPT, UR7, 0x6200, URZ ;  /* 0x0000620007089890 */ /* 0x000fe2000fffe0ff */
[----:B------:R-:W-:Y:S03]  /*5860*/  VOTEU.ALL UP1, P4 ;  /* 0x0000000000ff7886 */ /* 0x000fe60002020000 */
[----:B------:R-:W-:Y:S11]  /*5870*/  @!P4 R2UR UR15, R9 ;  /* 0x00000000090fc2ca */ /* 0x000ff600000e0000 */
[----:B------:R-:W-:Y:S02]  /*5880*/  @!UPT UIADD3 URZ, UPT, UPT, URZ, URZ, URZ ;  /* 0x000000fffffff290 */ /* 0x000fe4000fffe0ff */
[----:B------:R2:W-:Y:S01]  /*5890*/  @!UP1 UTMALDG.3D [UR8], [UR14], desc[UR18] ;  /* 0x000012080e0095b4 */ /* 0x0005e20008011000 */
[----:B------:R2:W-:Y:S01]  /*58a0*/  @!P4 SYNCS.ARRIVE.TRANS64.RED.A0TR RZ, [UR7+0x98], R25 ;  /* 0x00009819ffffc9a7 */ /* 0x0005e20008300407 */
[----:B------:R-:W-:Y:S01]  /*58b0*/  UPLOP3.LUT UP1, UPT, UPT, UPT, UPT, 0x80, 0x8 ;  /* 0x000000000008789c */ /* 0x000fe20003f2f070 */
[----:B------:R-:W-:Y:S01]  /*58c0*/  SYNCS.ARRIVE.TRANS64.RED.A1T0 RZ, [UR13], RZ ;  /* 0x000000ffffff79a7 */ /* 0x000fe2000810040d */
[----:B------:R-:W-:Y:S09]  /*58d0*/  @P3 BRA `(.L_x_104) ;  /* 0xffffffec002c3947 */ /* 0x000ff2000383ffff */
[----:B------:R-:W1:Y:S02]  /*58e0*/  SYNCS.PHASECHK.TRANS64.TRYWAIT P0, [UR7+0xa0], R32 ;  /* 0x0000a020ff0075a7 */ /* 0x000e640008001107 */
[----:B-1----:R-:W-:Y:S05]  /*58f0*/  @!P0 BRA `(.L_x_105) ;  /* 0x0000005800cc8947 */ /* 0x002fea0003800000 */
.L_x_246:
[----:B------:R-:W4:Y:S02]  /*5900*/  SYNCS.PHASECHK.TRANS64.TRYWAIT P0, [UR7+0xa8], R32 ;  /* 0x0000a820ff0075a7 */ /* 0x000f240008001107 */
[----:B----4-:R-:W-:Y:S05]  /*5910*/  @!P0 BRA `(.L_x_106) ;  /* 0x0000005800dc8947 */ /* 0x010fea0003800000 */
.L_x_248:
[----:B------:R-:W4:Y:S01]  /*5920*/  SYNCS.PHASECHK.TRANS64.TRYWAIT P0, [UR7+0xb0], R32 ;  /* 0x0000b020ff0075a7 */ /* 0x000f220008001107 */
[----:B-1----:R-:W-:Y:S01]  /*5930*/  HFMA2 R0, -RZ, RZ, 0, 5.9604644775390625e-08 ;  /* 0x00000001ff007431 */ /* 0x002fe200000001ff */
[----:B----4-:R-:W-:Y:S06]  /*5940*/  @!P0 BRA `(.L_x_107) ;  /* 0x0000005800e88947 */ /* 0x010fec0003800000 */
.L_x_250:
[----:B-1----:R-:W-:Y:S02]  /*5950*/  MOV R2, UR7 ;  /* 0x0000000700027c02 */ /* 0x002fe40008000f00 */
[----:B------:R-:W-:-:S07]  /*5960*/  SHF.L.U32 R0, R0, 0x1f, RZ ;  /* 0x0000001f00007819 */ /* 0x000fce00000006ff */
.L_x_108:
[----:B-1----:R1:W4:Y:S02]  /*5970*/  SYNCS.PHASECHK.TRANS64.TRYWAIT P0, [R2+URZ+0xb8], R0 ;  /* 0x0000b800020075a7 */ /* 0x00232400080011ff */
[----:B----4-:R-:W-:Y:S05]  /*5980*/  @!P0 NANOSLEEP.SYNCS 0x989680 ;  /* 0x009896800000895d */ /* 0x010fea0003900000 */
[----:B------:R-:W4:Y:S02]  /*5990*/  @!P0 SYNCS.PHASECHK.TRANS64 P0, [R2+URZ+0xb8], R0 ;  /* 0x0000b800020085a7 */ /* 0x000f2400080010ff */
[----:B--2-4-:R-:W-:Y:S05]  /*59a0*/  @P0 EXIT ;  /* 0x000000000000094d */ /* 0x014fea0003800000 */
[----:B------:R-:W-:Y:S05]  /*59b0*/  BRA `(.L_x_108) ;  /* 0xfffffffc00ec7947 */ /* 0x000fea000383ffff */
.L_x_89:
[----:B------:R-:W-:-:S06]  /*59c0*/  UISETP.GE.AND UP1, UPT, UR10, 0x4, UPT ;  /* 0x000000040a00788c */ /* 0x000fcc000bf26270 */
[----:B------:R-:W-:-:S13]  /*59d0*/  PLOP3.LUT P0, PT, PT, PT, UP1, 0x80, 0x8 ;  /* 0x000000000008781c */ /* 0x000fda0003f0f018 */
[----:B------:R-:W-:Y:S05]  /*59e0*/  @!P0 EXIT ;  /* 0x000000000000894d */ /* 0x000fea0003800000 */
[----:B------:R-:W-:Y:S01]  /*59f0*/  BAR.SYNC.DEFER_BLOCKING 0x6, 0xa0 ;  /* 0x0182800000007b1d */ /* 0x000fe20000010000 */
[C---:B------:R-:W-:Y:S01]  /*5a00*/  IMAD.SHL.U32 R2, R76.reuse, 0x10, RZ ;  /* 0x000000104c027824 */ /* 0x040fe200078e00ff */
[C---:B------:R-:W-:Y:S01]  /*5a10*/  SHF.L.U32 R32, R76.reuse, 0x10, RZ ;  /* 0x000000104c207819 */ /* 0x040fe200000006ff */
[C---:B------:R-:W-:Y:S01]  /*5a20*/  IMAD.SHL.U32 R75, R76.reuse, 0x2, RZ ;  /* 0x000000024c4b7824 */ /* 0x040fe200078e00ff */
[----:B------:R-:W-:Y:S01]  /*5a30*/  LOP3.LUT R77, R76, 0x60, RZ, 0xc0, !PT ;  /* 0x000000604c4d7812 */ /* 0x000fe200078ec0ff */
[----:B------:R-:W-:Y:S01]  /*5a40*/  HFMA2 R71, -RZ, RZ, 0, 0 ;  /* 0x00000000ff477431 */ /* 0x000fe200000001ff */
[----:B------:R-:W-:Y:S02]  /*5a50*/  UMOV UR48, 0x400 ;  /* 0x0000040000307882 */ /* 0x000fe40000000000 */
[----:B------:R-:W1:Y:S01]  /*5a60*/  LDC R67, c[0x0][0x370] ;  /* 0x0000dc00ff437b82 */ /* 0x000e620000000800 */
[----:B------:R-:W-:Y:S01]  /*5a70*/  ULEA UR48, UR37, UR48, 0x18 ;  /* 0x0000003025307291 */ /* 0x000fe2000f8ec0ff */
[----:B------:R-:W-:Y:S01]  /*5a80*/  LOP3.LUT R3, R2, 0x60, RZ, 0xc0, !PT ;  /* 0x0000006002037812 */ /* 0x000fe200078ec0ff */
[----:B------:R-:W-:Y:S01]  /*5a90*/  IMAD.MOV.U32 R31, RZ, RZ, RZ ;  /* 0x000000ffff1f7224 */ /* 0x000fe200078e00ff */
[----:B------:R-:W-:Y:S01]  /*5aa0*/  LOP3.LUT R74, R76, 0x2, RZ, 0xc0, !PT ;  /* 0x000000024c4a7812 */ /* 0x000fe200078ec0ff */
[----:B------:R-:W-:Y:S01]  /*5ab0*/  UIADD3 UR4, UPT, UPT, UR48, 0x200, URZ ;  /* 0x0000020030047890 */ /* 0x000fe2000fffe0ff */
[----:B------:R-:W-:Y:S01]  /*5ac0*/  LOP3.LUT R75, R3, 0xc, R75, 0xf8, !PT ;  /* 0x0000000c034b7812 */ /* 0x000fe200078ef84b */
[----:B------:R-:W-:Y:S01]  /*5ad0*/  IMAD.MOV.U32 R80, RZ, RZ, RZ ;  /* 0x000000ffff507224 */ /* 0x000fe200078e00ff */
[----:B------:R-:W2:Y:S01]  /*5ae0*/  LDC R28, c[0x0][0xb0c] ;  /* 0x0002c300ff1c7b82 */ /* 0x000ea20000000800 */
[----:B------:R-:W-:Y:S01]  /*5af0*/  LOP3.LUT R32, R32, 0x600000, RZ, 0xc0, !PT ;  /* 0x0060000020207812 */ /* 0x000fe200078ec0ff */
[----:B------:R-:W3:Y:S01]  /*5b00*/  LDCU.64 UR52, c[0x0][0x348] ;  /* 0x00006900ff3477ac */ /* 0x000ee20008000a00 */
[----:B------:R-:W-:Y:S01]  /*5b10*/  IMAD.U32 R69, RZ, RZ, UR4 ;  /* 0x00000004ff457e24 */ /* 0x000fe2000f8e00ff */
[----:B------:R-:W-:-:S02]  /*5b20*/  LOP3.LUT R75, R75, 0x790, R2, 0xf8, !PT ;  /* 0x000007904b4b7812 */ /* 0x000fc400078ef802 */
[----:B------:R-:W-:Y:S01]  /*5b30*/  LOP3.LUT R76, R76, 0x4, RZ, 0xc0, !PT ;  /* 0x000000044c4c7812 */ /* 0x000fe200078ec0ff */
[----:B------:R-:W4:Y:S01]  /*5b40*/  LDCU.64 UR38, c[0x0][0x888] ;  /* 0x00011100ff2677ac */ /* 0x000f220008000a00 */
[----:B------:R-:W1:Y:S01]  /*5b50*/  LDC R65, c[0x0][0xb20] ;  /* 0x0002c800ff417b82 */ /* 0x000e620000000800 */
[----:B------:R-:W3:Y:S01]  /*5b60*/  LDS R0, [UR48+0x180] ;  /* 0x00018030ff007984 */ /* 0x000ee20008000800 */
[----:B------:R-:W-:Y:S01]  /*5b70*/  LEA R75, R75, R69, 0x2 ;  /* 0x000000454b4b7211 */ /* 0x000fe200078e10ff */
[----:B------:R-:W1:Y:S01]  /*5b80*/  LDCU.64 UR44, c[0x0][0x890] ;  /* 0x00011200ff2c77ac */ /* 0x000e620008000a00 */
[----:B------:R-:W-:-:S03]  /*5b90*/  MOV R72, RZ ;  /* 0x000000ff00487202 */ /* 0x000fc60000000f00 */
[--C-:B------:R-:W-:Y:S01]  /*5ba0*/  IMAD R74, R74, -0x10, R75.reuse ;  /* 0xfffffff04a4a7824 */ /* 0x100fe200078e024b */
[----:B------:R-:W1:Y:S01]  /*5bb0*/  LDC R27, c[0x0][0xb30] ;  /* 0x0002cc00ff1b7b82 */ /* 0x000e620000000800 */
[----:B------:R-:W-:Y:S01]  /*5bc0*/  IMAD R73, R76, -0x10, R75 ;  /* 0xfffffff04c497824 */ /* 0x000fe200078e024b */
[----:B------:R-:W-:Y:S01]  /*5bd0*/  UMOV UR49, URZ ;  /* 0x000000ff00317c82 */ /* 0x000fe20008000000 */
[----:B------:R-:W-:-:S05]  /*5be0*/  UMOV UR51, URZ ;  /* 0x000000ff00337c82 */ /* 0x000fca0008000000 */
[----:B------:R-:W1:Y:S08]  /*5bf0*/  LDC.64 R60, c[0x0][0xb10] ;  /* 0x0002c400ff3c7b82 */ /* 0x000e700000000a00 */
[----:B------:R-:W1:Y:S08]  /*5c00*/  LDC.64 R24, c[0x0][0xb18] ;  /* 0x0002c600ff187b82 */ /* 0x000e700000000a00 */
[----:B------:R-:W1:Y:S08]  /*5c10*/  LDC.64 R22, c[0x0][0xb28] ;  /* 0x0002ca00ff167b82 */ /* 0x000e700000000a00 */
[----:B------:R-:W1:Y:S01]  /*5c20*/  LDC.64 R58, c[0x0][0x8b0] ;  /* 0x00022c00ff3a7b82 */ /* 0x000e620000000a00 */
[----:B---3--:R-:W-:-:S07]  /*5c30*/  IMAD.IADD R32, R0, 0x1, R32 ;  /* 0x0000000100207824 */ /* 0x008fce00078e0220 */
[----:B------:R-:W3:Y:S08]  /*5c40*/  LDC.64 R56, c[0x0][0x8a8] ;  /* 0x00022a00ff387b82 */ /* 0x000ef00000000a00 */
[----:B--2-4-:R-:W1:Y:S02]  /*5c50*/  LDC R66, c[0x0][0x374] ;  /* 0x0000dd00ff427b82 */ /* 0x014e640000000800 */
.L_x_184:
[C---:B------:R-:W-:Y:S02]  /*5c60*/  LEA R0, R80.reuse, UR48, 0x3 ;  /* 0x0000003050007c11 */ /* 0x040fe4000f8e18ff */
[----:B------:R-:W-:Y:S02]  /*5c70*/  SHF.L.U32 R2, R71, 0x1f, RZ ;  /* 0x0000001f47027819 */ /* 0x000fe400000006ff */
[----:B------:R-:W-:Y:S02]  /*5c80*/  LEA R16, R80, UR48, 0x4 ;  /* 0x0000003050107c11 */ /* 0x000fe4000f8e20ff */
[----:B------:R-:W2:Y:S02]  /*5c90*/  SYNCS.PHASECHK.TRANS64.TRYWAIT P0, [R0+URZ+0xd0], R2 ;  /* 0x0000d002000075a7 */ /* 0x000ea400080011ff */
[----:B--23--:R-:W-:Y:S05]  /*5ca0*/  @!P0 BRA `(.L_x_109) ;  /* 0x0000005800288947 */ /* 0x00cfea0003800000 */
.L_x_251:
[----:B------:R-:W4:Y:S01]  /*5cb0*/  LDC.64 R10, c[0x0][0xb10] ;  /* 0x0002c400ff0a7b82 */ /* 0x000f220000000a00 */
[----:B------:R-:W3:Y:S01]  /*5cc0*/  LDS.128 R16, [R16+0x160] ;  /* 0x0001600010107984 */ /* 0x000ee20000000c00 */
[----:B-1----:R-:W-:Y:S01]  /*5cd0*/  ISETP.NE.AND P1, PT, R27, 0x1, PT ;  /* 0x000000011b00780c */ /* 0x002fe20003f25270 */
[----:B--2---:R-:W-:Y:S01]  /*5ce0*/  VIADD R0, R0, 0xe0 ;  /* 0x000000e000007836 */ /* 0x004fe20000000000 */
[----:B------:R-:W-:Y:S04]  /*5cf0*/  ISETP.GE.AND P0, PT, R26, 0x1, PT ;  /* 0x000000011a00780c */ /* 0x000fe80003f06270 */
[----:B------:R-:W1:Y:S01]  /*5d00*/  LDC.64 R8, c[0x0][0xb18] ;  /* 0x0002c600ff087b82 */ /* 0x000e620000000a00 */
[----:B------:R-:W-:Y:S01]  /*5d10*/  PRMT R0, RZ, 0x654, R0 ;  /* 0x00000654ff007816 */ /* 0x000fe20000000000 */
[----:B------:R-:W-:Y:S01]  /*5d20*/  @!PT LDS RZ, [RZ] ;  /* 0x00000000fffff984 */ /* 0x000fe20000000800 */
[----:B------:R-:W-:Y:S01]  /*5d30*/  @!PT LDS RZ, [RZ] ;  /* 0x00000000fffff984 */ /* 0x000fe20000000800 */
[----:B------:R-:W-:Y:S01]  /*5d40*/  @!PT LDS RZ, [RZ] ;  /* 0x00000000fffff984 */ /* 0x000fe20000000800 */
[----:B------:R-:W-:Y:S01]  /*5d50*/  @!PT LDS RZ, [RZ] ;  /* 0x00000000fffff984 */ /* 0x000fe20000000800 */
[----:B------:R2:W-:Y:S06]  /*5d60*/  MEMBAR.ALL.CTA ;  /* 0x0000000000007992 */ /* 0x0005ec0000008000 */
[----:B--2---:R-:W2:Y:S01]  /*5d70*/  FENCE.VIEW.ASYNC.S ;  /* 0x00000000000073c6 */ /* 0x004ea20000000000 */
[----:B------:R-:W1:Y:S08]  /*5d80*/  @!P1 LDC R12, c[0x0][0xb20] ;  /* 0x0002c800ff0c9b82 */ /* 0x000e700000000800 */
[----:B------:R-:W1:Y:S01]  /*5d90*/  @!P1 LDC R7, c[0x0][0xb0c] ;  /* 0x0002c300ff079b82 */ /* 0x000e620000000800 */
[----:B--2---:R2:W-:Y:S01]  /*5da0*/  SYNCS.ARRIVE.TRANS64.RED.A1T0 RZ, [R0+URZ], RZ ;  /* 0x000000ff00ff79a7 */ /* 0x0045e200081004ff */
[----:B---3--:R-:W-:Y:S04]  /*5db0*/  LOP3.LUT P4, RZ, R18, 0x1, RZ, 0xc0, !PT ;  /* 0x0000000112ff7812 */ /* 0x008fe8000788c0ff */
[----:B------:R-:W-:Y:S09]  /*5dc0*/  P2R R78, PR, RZ, 0x10 ;  /* 0x00000010ff4e7803 */ /* 0x000ff20000000000 */
[----:B------:R-:W-:Y:S02]  /*5dd0*/  @P4 MOV R30, R16 ;  /* 0x00000010001e4202 */ /* 0x000fe40000000f00 */
[----:B------:R-:W-:Y:S01]  /*5de0*/  @P4 LOP3.LUT R29, R17, 0xffff, RZ, 0xc0, !PT ;  /* 0x0000ffff111d4812 */ /* 0x000fe200078ec0ff */
[----:B--2-4-:R-:W-:Y:S06]  /*5df0*/  @!P0 BRA `(.L_x_110) ;  /* 0x0000000000a48947 */ /* 0x014fec0003800000 */
[----:B------:R-:W-:Y:S01]  /*5e00*/  IMAD.HI.U32 R0, R66, R25, RZ ;  /* 0x0000001942007227 */ /* 0x000fe200078e00ff */
[----:B------:R-:W-:Y:S02]  /*5e10*/  ISETP.NE.AND P0, PT, R24, 0x1, PT ;  /* 0x000000011800780c */ /* 0x000fe40003f05270 */
[----:B------:R-:W-:Y:S01]  /*5e20*/  ISETP.NE.AND P2, PT, R26, 0x1, PT ;  /* 0x000000011a00780c */ /* 0x000fe20003f45270 */
[----:B------:R-:W-:Y:S01]  /*5e30*/  IMAD.HI.U32 R4, R67, R60, RZ ;  /* 0x0000003c43047227 */ /* 0x000fe200078e00ff */
[----:B------:R-:W-:Y:S02]  /*5e40*/  SHF.R.U32.HI R0, RZ, R65, R0 ;  /* 0x00000041ff007219 */ /* 0x000fe40000011600 */
[----:B------:R-:W-:Y:S01]  /*5e50*/  ISETP.NE.AND P3, PT, R28, 0x1, PT ;  /* 0x000000011c00780c */ /* 0x000fe20003f65270 */
[----:B------:R-:W-:Y:S01]  /*5e60*/  IMAD.HI.U32 R6, R29, R25, RZ ;  /* 0x000000191d067227 */ /* 0x000fe200078e00ff */
[-C--:B------:R-:W-:Y:S02]  /*5e70*/  SHF.R.U32.HI R4, RZ, R61.reuse, R4 ;  /* 0x0000003dff047219 */ /* 0x080fe40000011604 */
[----:B------:R-:W-:Y:S01]  /*5e80*/  SEL R0, R66, R0, !P0 ;  /* 0x0000000042007207 */ /* 0x000fe20004000000 */
[----:B------:R-:W-:Y:S01]  /*5e90*/  IMAD.HI.U32 R5, R30, R60, RZ ;  /* 0x0000003c1e057227 */ /* 0x000fe200078e00ff */
[----:B------:R-:W-:Y:S03]  /*5ea0*/  SEL R4, R67, R4, !P3 ;  /* 0x0000000443047207 */ /* 0x000fe60005800000 */
[-C--:B------:R-:W-:Y:S01]  /*5eb0*/  IMAD.HI.U32 R3, R0, R22.reuse, RZ ;  /* 0x0000001600037227 */ /* 0x080fe200078e00ff */
[----:B------:R-:W-:Y:S03]  /*5ec0*/  SHF.R.U32.HI R5, RZ, R61, R5 ;  /* 0x0000003dff057219 */ /* 0x000fe60000011605 */
[----:B------:R-:W-:Y:S01]  /*5ed0*/  IMAD.HI.U32 R2, R4, R22, RZ ;  /* 0x0000001604027227 */ /* 0x000fe200078e00ff */
[----:B------:R-:W-:Y:S02]  /*5ee0*/  @P2 SHF.R.U32.HI R0, RZ, R23, R3 ;  /* 0x00000017ff002219 */ /* 0x000fe40000011603 */
[----:B------:R-:W-:Y:S02]  /*5ef0*/  SHF.R.U32.HI R3, RZ, R65, R6 ;  /* 0x00000041ff037219 */ /* 0x000fe40000011606 */
[----:B------:R-:W-:Y:S01]  /*5f00*/  @P2 SHF.R.U32.HI R4, RZ, R23, R2 ;  /* 0x00000017ff042219 */ /* 0x000fe20000011602 */
[----:B------:R-:W-:Y:S01]  /*5f10*/  IMAD R0, R26, R0, RZ ;  /* 0x000000001a007224 */ /* 0x000fe200078e02ff */
[----:B------:R-:W-:Y:S02]  /*5f20*/  SEL R3, R29, R3, !P0 ;  /* 0x000000031d037207 */ /* 0x000fe40004000000 */
[----:B------:R-:W-:Y:S01]  /*5f30*/  SEL R2, R30, R5, !P3 ;  /* 0x000000051e027207 */ /* 0x000fe20005800000 */
[----:B------:R-:W-:Y:S01]  /*5f40*/  IMAD R5, R26, R4, RZ ;  /* 0x000000041a057224 */ /* 0x000fe200078e02ff */
[C---:B------:R-:W-:Y:S01]  /*5f50*/  ISETP.GE.AND P0, PT, R3.reuse, R0, PT ;  /* 0x000000000300720c */ /* 0x040fe20003f06270 */
[C---:B------:R-:W-:Y:S03]  /*5f60*/  IMAD.HI.U32 R0, R3.reuse, R22, RZ ;  /* 0x0000001603007227 */ /* 0x040fe600078e00ff */
[C---:B------:R-:W-:Y:S02]  /*5f70*/  ISETP.GE.OR P0, PT, R2.reuse, R5, P0 ;  /* 0x000000050200720c */ /* 0x040fe40000706670 */
[----:B------:R-:W-:Y:S04]  /*5f80*/  SHF.R.U32.HI R0, RZ, R23, R0 ;  /* 0x00000017ff007219 */ /* 0x000fe80000011600 */
[C---:B------:R-:W-:Y:S05]  /*5f90*/  SEL R6, R3.reuse, R0, !P2 ;  /* 0x0000000003067207 */ /* 0x040fea0005000000 */
        /* <DEDUP_REMOVED lines=14> */
[----:B------:R-:W-:Y:S07]  /*6080*/  IMAD R29, R3, R24, R29 ;  /* 0x00000018031d7224 */ /* 0x000fee00078e021d */
.L_x_110:
[----:B-1----:R-:W-:Y:S01]  /*6090*/  @!P1 ISETP.NE.AND P0, PT, R8, 0x1, PT ;  /* 0x000000010800980c */ /* 0x002fe20003f05270 */
[----:B------:R-:W-:Y:S01]  /*60a0*/  @!P1 IMAD.HI.U32 R2, R29, R9, RZ ;  /* 0x000000091d029227 */ /* 0x000fe200078e00ff */
[----:B------:R-:W-:Y:S01]  /*60b0*/  R2UR UR42, R14 ;  /* 0x000000000e2a72ca */ /* 0x000fe200000e0000 */
[----:B------:R-:W-:Y:S01]  /*60c0*/  BSSY.RECONVERGENT B6, `(.L_x_111) ;  /* 0x0000031000067945 */ /* 0x000fe20003800200 */
[----:B------:R-:W-:Y:S01]  /*60d0*/  R2UR UR41, R15 ;  /* 0x000000000f2972ca */ /* 0x000fe200000e0000 */
[----:B------:R-:W-:Y:S01]  /*60e0*/  @!P1 IMAD.HI.U32 R0, R30, R10, RZ ;  /* 0x0000000a1e009227 */ /* 0x000fe200078e00ff */
[----:B------:R-:W-:Y:S02]  /*60f0*/  @!P1 SHF.R.U32.HI R2, RZ, R12, R2 ;  /* 0x0000000cff029219 */ /* 0x000fe40000011602 */
[----:B------:R-:W-:Y:S01]  /*6100*/  @!P1 ISETP.NE.AND P2, PT, R7, 0x1, PT ;  /* 0x000000010700980c */ /* 0x000fe20003f45270 */
[----:B------:R-:W-:Y:S01]  /*6110*/  VIADD R80, R80, 0x1 ;  /* 0x0000000150507836 */ /* 0x000fe20000000000 */
[----:B------:R-:W-:Y:S02]  /*6120*/  @!P1 SEL R2, R29, R2, !P0 ;  /* 0x000000021d029207 */ /* 0x000fe40004000000 */
[----:B------:R-:W-:Y:S02]  /*6130*/  @!P1 SHF.R.U32.HI R0, RZ, R11, R0 ;  /* 0x0000000bff009219 */ /* 0x000fe40000011600 */
[----:B------:R-:W-:Y:S01]  /*6140*/  LOP3.LUT P0, RZ, R69, 0x1b0, RZ, 0xc0, !PT ;  /* 0x000001b045ff7812 */ /* 0x000fe2000780c0ff */
[----:B------:R-:W-:Y:S01]  /*6150*/  USHF.L.U32 UR42, UR42, 0x7, URZ ;  /* 0x000000072a2a7899 */ /* 0x000fe200080006ff */
[----:B------:R-:W-:Y:S01]  /*6160*/  @!P1 SEL R3, R30, R0, !P2 ;  /* 0x000000001e039207 */ /* 0x000fe20005000000 */
[----:B------:R-:W-:Y:S01]  /*6170*/  USHF.L.U32 UR41, UR41, 0x7, URZ ;  /* 0x0000000729297899 */ /* 0x000fe200080006ff */
[----:B------:R-:W-:Y:S03]  /*6180*/  @P4 SHF.R.U32.HI R70, RZ, 0x10, R17 ;  /* 0x00000010ff464819 */ /* 0x000fe60000011611 */
[----:B------:R-:W-:Y:S02]  /*6190*/  @!P1 IMAD.IADD R0, R2, 0x1, -R3 ;  /* 0x0000000102009824 */ /* 0x000fe400078e0a03 */
[----:B------:R-:W-:Y:S02]  /*61a0*/  @!P1 IMAD.IADD R2, R3, 0x1, -R2 ;  /* 0x0000000103029824 */ /* 0x000fe400078e0a02 */
[----:B------:R-:W-:Y:S02]  /*61b0*/  @!P1 IMAD R30, R0, R7, R30 ;  /* 0x00000007001e9224 */ /* 0x000fe400078e021e */
[----:B------:R-:W-:Y:S01]  /*61c0*/  @!P1 IMAD R29, R2, R8, R29 ;  /* 0x00000008021d9224 */ /* 0x000fe200078e021d */
[----:B------:R-:W-:Y:S06]  /*61d0*/  @!P0 BRA `(.L_x_112) ;  /* 0x00000000007c8947 */ /* 0x000fec0003800000 */
[----:B------:R-:W1:Y:S01]  /*61e0*/  LDCU.64 UR8, c[0x4][0x80] ;  /* 0x01001000ff0877ac */ /* 0x000e620008000a00 */
[----:B------:R-:W-:Y:S01]  /*61f0*/  MOV R2, 0x0 ;  /* 0x0000000000027802 */ /* 0x000fe20000000f00 */
[----:B------:R-:W-:Y:S02]  /*6200*/  HFMA2 R12, -RZ, RZ, 0, 5.9604644775390625e-08 ;  /* 0x00000001ff0c7431 */ /* 0x000fe400000001ff */
[----:B------:R-:W-:Y:S01]  /*6210*/  IMAD.MOV.U32 R8, RZ, RZ, 0x70 ;  /* 0x00000070ff087424 */ /* 0x000fe200078e00ff */
[----:B------:R2:W3:Y:S01]  /*6220*/  LDC.64 R14, c[0x4][R2] ;  /* 0x01000000020e7b82 */ /* 0x0004e20000000a00 */
[----:B------:R-:W4:Y:S01]  /*6230*/  LDCU.64 UR6, c[0x4][0x88] ;  /* 0x01001100ff0677ac */ /* 0x000f220008000a00 */
[----:B------:R-:W-:Y:S01]  /*6240*/  IMAD.MOV.U32 R13, RZ, RZ, RZ ;  /* 0x000000ffff0d7224 */ /* 0x000fe200078e00ff */
[----:B------:R-:W2:Y:S01]  /*6250*/  LDCU.64 UR4, c[0x4][0x8] ;  /* 0x01000100ff0477ac */ /* 0x000ea20008000a00 */
[----:B-1----:R-:W-:Y:S01]  /*6260*/  MOV R5, UR9 ;  /* 0x0000000900057c02 */ /* 0x002fe20008000f00 */
[----:B------:R-:W-:Y:S01]  /*6270*/  IMAD.U32 R4, RZ, RZ, UR8 ;  /* 0x00000008ff047e24 */ /* 0x000fe2000f8e00ff */
[----:B----4-:R-:W-:Y:S01]  /*6280*/  MOV R7, UR7 ;  /* 0x0000000700077c02 */ /* 0x010fe20008000f00 */
[----:B------:R-:W-:Y:S01]  /*6290*/  IMAD.U32 R6, RZ, RZ, UR6 ;  /* 0x00000006ff067e24 */ /* 0x000fe2000f8e00ff */
[----:B--2---:R-:W-:Y:S01]  /*62a0*/  MOV R11, UR5 ;  /* 0x00000005000b7c02 */ /* 0x004fe20008000f00 */
[----:B------:R-:W-:Y:S02]  /*62b0*/  IMAD.U32 R10, RZ, RZ, UR4 ;  /* 0x00000004ff0a7e24 */ /* 0x000fe4000f8e00ff */
[----:B------:R-:W-:Y:S07]  /*62c0*/  LEPC R20, `(.L_x_113) ;  /* 0x000000001014794e */ /* 0x000fee0000000000 */
[----:B---3-5:R-:W-:Y:S05]  /*62d0*/  CALL.ABS.NOINC R14 ;  /* 0x000000000e007343 */ /* 0x028fea0003c00000 */
.L_x_113:
[----:B------:R-:W1:Y:S01]  /*62e0*/  LDCU.64 UR8, c[0x4][0x80] ;  /* 0x01001000ff0877ac */ /* 0x000e620008000a00 */
[----:B------:R-:W2:Y:S01]  /*62f0*/  LDC.64 R2, c[0x4][R2] ;  /* 0x0100000002027b82 */ /* 0x000ea20000000a00 */
[----:B------:R-:W-:Y:S02]  /*6300*/  HFMA2 R12, -RZ, RZ, 0, 5.9604644775390625e-08 ;  /* 0x00000001ff0c7431 */ /* 0x000fe400000001ff */
[----:B------:R-:W-:Y:S02]  /*6310*/  IMAD.MOV.U32 R8, RZ, RZ, 0x70 ;  /* 0x00000070ff087424 */ /* 0x000fe400078e00ff */
[----:B------:R-:W-:Y:S01]  /*6320*/  IMAD.MOV.U32 R13, RZ, RZ, RZ ;  /* 0x000000ffff0d7224 */ /* 0x000fe200078e00ff */
[----:B------:R-:W3:Y:S01]  /*6330*/  LDCU.64 UR6, c[0x4][0x88] ;  /* 0x01001100ff0677ac */ /* 0x000ee20008000a00 */
[----:B------:R-:W4:Y:S01]  /*6340*/  LDCU.64 UR4, c[0x4][0x8] ;  /* 0x01000100ff0477ac */ /* 0x000f220008000a00 */
[----:B-1----:R-:W-:Y:S02]  /*6350*/  MOV R4, UR8 ;  /* 0x0000000800047c02 */ /* 0x002fe40008000f00 */
[----:B------:R-:W-:Y:S02]  /*6360*/  MOV R5, UR9 ;  /* 0x0000000900057c02 */ /* 0x000fe40008000f00 */
[----:B---3--:R-:W-:Y:S01]  /*6370*/  MOV R7, UR7 ;  /* 0x0000000700077c02 */ /* 0x008fe20008000f00 */
[----:B------:R-:W-:Y:S01]  /*6380*/  IMAD.U32 R6, RZ, RZ, UR6 ;  /* 0x00000006ff067e24 */ /* 0x000fe2000f8e00ff */
[----:B----4-:R-:W-:Y:S01]  /*6390*/  MOV R11, UR5 ;  /* 0x00000005000b7c02 */ /* 0x010fe20008000f00 */
[----:B------:R-:W-:Y:S02]  /*63a0*/  IMAD.U32 R10, RZ, RZ, UR4 ;  /* 0x00000004ff0a7e24 */ /* 0x000fe4000f8e00ff */
[----:B------:R-:W-:Y:S07]  /*63b0*/  LEPC R20, `(.L_x_112) ;  /* 0x000000001014794e */ /* 0x000fee0000000000 */
[----:B--2---:R-:W-:Y:S05]  /*63c0*/  CALL.ABS.NOINC R2 ;  /* 0x0000000002007343 */ /* 0x004fea0003c00000 */
.L_x_112:
[----:B------:R-:W-:Y:S05]  /*63d0*/  BSYNC.RECONVERGENT B6 ;  /* 0x0000000000067941 */ /* 0x000fea0003800200 */
.L_x_111:
[----:B------:R-:W-:Y:S01]  /*63e0*/  ISETP.NE.U32.AND P4, PT, R58, RZ, PT ;  /* 0x000000ff3a00720c */ /* 0x000fe20003f85070 */
[----:B------:R-:W-:Y:S01]  /*63f0*/  UISETP.NE.AND UP2, UPT, UR50, URZ, UPT ;  /* 0x000000ff3200728c */ /* 0x000fe2000bf45270 */
[----:B------:R-:W-:Y:S01]  /*6400*/  ISETP.NE.U32.AND P2, PT, RZ, UR38, PT ;  /* 0x00000026ff007c0c */ /* 0x000fe2000bf45070 */
[----:B------:R-:W-:Y:S01]  /*6410*/  UISETP.NE.U32.AND UP1, UPT, UR44, URZ, UPT ;  /* 0x000000ff2c00728c */ /* 0x000fe2000bf25070 */
[----:B------:R-:W-:Y:S01]  /*6420*/  ISETP.NE.AND.EX P4, PT, R59, RZ, PT, P4 ;  /* 0x000000ff3b00720c */ /* 0x000fe20003f85340 */
[----:B------:R-:W-:Y:S01]  /*6430*/  UPLOP3.LUT UP0, UPT, UPT, UPT, UPT, 0x40, 0x4 ;  /* 0x000000000004789c */ /* 0x000fe20003f0e870 */
[----:B------:R-:W-:Y:S01]  /*6440*/  ISETP.NE.AND.EX P2, PT, RZ, UR39, PT, P2 ;  /* 0x00000027ff007c0c */ /* 0x000fe2000bf45320 */
[----:B------:R-:W-:Y:S01]  /*6450*/  UISETP.NE.AND.EX UP1, UPT, UR45, URZ, UPT, UP1 ;  /* 0x000000ff2d00728c */ /* 0x000fe2000bf25310 */
[----:B------:R-:W-:Y:S04]  /*6460*/  PLOP3.LUT P1, PT, PT, PT, UP2, 0x80, 0x8 ;  /* 0x000000000008781c */ /* 0x000fe80003f2f028 */
[----:B------:R-:W-:Y:S06]  /*6470*/  @UP2 UPLOP3.LUT UP0, UPT, UPT, UPT, UP1, 0x80, 0x8 ;  /* 0x000000000008289c */ /* 0x000fec0003f0f010 */
[----:B------:R-:W-:Y:S01]  /*6480*/  PLOP3.LUT P0, PT, PT, PT, UP0, 0x80, 0x8 ;  /* 0x000000000008781c */ /* 0x000fe20003f0f008 */
[----:B------:R-:W-:Y:S01]  /*6490*/  @!UPT UIADD3 URZ, UPT, UPT, URZ, URZ, URZ ;  /* 0x000000fffffff290 */ /* 0x000fe2000fffe0ff */
[----:B------:R-:W-:Y:S11]  /*64a0*/  BRA.U !UP1, `(.L_x_114) ;  /* 0x0000000109387547 */ /* 0x000ff6000b800000 */
[----:B------:R-:W-:Y:S01]  /*64b0*/  UISETP.NE.U32.AND UP0, UPT, UR38, URZ, UPT ;  /* 0x000000ff2600728c */ /* 0x000fe2000bf05070 */
[----:B------:R-:W-:Y:S02]  /*64c0*/  HFMA2 R0, -RZ, RZ, 0, 5.9604644775390625e-08 ;  /* 0x00000001ff007431 */ /* 0x000fe400000001ff */
[----:B------:R-:W-:Y:S01]  /*64d0*/  IMAD.MOV.U32 R64, RZ, RZ, 0x1 ;  /* 0x00000001ff407424 */ /* 0x000fe200078e00ff */
[----:B------:R-:W-:Y:S06]  /*64e0*/  UISETP.NE.AND.EX UP0, UPT, UR39, URZ, UPT, UP0 ;  /* 0x000000ff2700728c */ /* 0x000fec000bf05300 */
[----:B------:R-:W-:Y:S05]  /*64f0*/  PLOP3.LUT P3, PT, PT, PT, UP0, 0x80, 0x8 ;  /* 0x000000000008781c */ /* 0x000fea0003f6f008 */
[----:B------:R-:W1:Y:S01]  /*6500*/  @UP0 LDCU.64 UR6, c[0x0][0x888] ;  /* 0x00011100ff0607ac */ /* 0x000e620008000a00 */
[----:B------:R-:W-:Y:S07]  /*6510*/  @UP0 UIMAD UR4, UR36, UR44, URZ ;  /* 0x0000002c240402a4 */ /* 0x000fee000f8e02ff */
[----:B------:R-:W-:Y:S01]  /*6520*/  @!P3 PRMT R64, R0, 0x7610, R64 ;  /* 0x000076100040b816 */ /* 0x000fe20000000040 */
[----:B-1----:R-:W-:Y:S03]  /*6530*/  @UP0 UIMAD.WIDE UR6, UR4, 0x4, UR6 ;  /* 0x00000004040608a5 */ /* 0x002fe6000f8e0206 */
[----:B------:R-:W1:Y:S03]  /*6540*/  @!UP0 LDCU UR4, c[0x0][0x880] ;  /* 0x00011000ff0487ac */ /* 0x000e660008000800 */
[----:B------:R-:W-:Y:S01]  /*6550*/  IMAD.U32 R2, RZ, RZ, UR6 ;  /* 0x00000006ff027e24 */ /* 0x000fe2000f8e00ff */
[----:B------:R-:W-:Y:S05]  /*6560*/  MOV R3, UR7 ;  /* 0x0000000700037c02 */ /* 0x000fea0008000f00 */
[----:B-----5:R2:W5:Y:S02]  /*6570*/  @P3 LDG.E R35, desc[UR46][R2.64] ;  /* 0x0000002e02233981 */ /* 0x020564000c1e1900 */
[----:B-12---:R-:W-:Y:S02]  /*6580*/  @!P3 IMAD.U32 R35, RZ, RZ, UR4 ;  /* 0x00000004ff23be24 */ /* 0x006fe4000f8e00ff */
.L_x_114:
[----:B------:R-:W-:Y:S05]  /*6590*/  @!P4 BRA `(.L_x_115) ;  /* 0x000000000020c947 */ /* 0x000fea0003800000 */
[----:B------:R-:W-:Y:S04]  /*65a0*/  ISETP.NE.U32.AND P3, PT, R56, RZ, PT ;  /* 0x000000ff3800720c */ /* 0x000fe80003f65070 */
[----:B------:R-:W-:Y:S11]  /*65b0*/  ISETP.NE.AND.EX P3, PT, R57, RZ, PT, P3 ;  /* 0x000000ff3900720c */ /* 0x000ff60003f65330 */
[----:B------:R-:W-:Y:S02]  /*65c0*/  @!UPT UIADD3 URZ, UPT, UPT, URZ, URZ, URZ ;  /* 0x000000fffffff290 */ /* 0x000fe4000fffe0ff */
[----:B------:R-:W1:Y:S01]  /*65d0*/  @P3 LDC.64 R2, c[0x0][0x8a8] ;  /* 0x00022a00ff023b82 */ /* 0x000e620000000a00 */
[----:B------:R-:W-:Y:S04]  /*65e0*/  @P3 IMAD R0, R58, UR36, RZ ;  /* 0x000000243a003c24 */ /* 0x000fe8000f8e02ff */
[----:B-1----:R-:W-:Y:S05]  /*65f0*/  @P3 IMAD.WIDE R2, R0, 0x4, R2 ;  /* 0x0000000400023825 */ /* 0x002fea00078e0202 */
[----:B-----5:R1:W5:Y:S02]  /*6600*/  @P3 LDG.E R33, desc[UR46][R2.64] ;  /* 0x0000002e02213981 */ /* 0x020364000c1e1900 */
[----:B-1----:R-:W2:Y:S02]  /*6610*/  @!P3 LDC R33, c[0x0][0x8a0] ;  /* 0x00022800ff21bb82 */ /* 0x002ea40000000800 */
.L_x_115:
[----:B-----5:R-:W-:Y:S01]  /*6620*/  FSETP.NEU.AND P3, PT, R35, RZ, PT ;  /* 0x000000ff2300720b */ /* 0x020fe20003f6d000 */
[----:B------:R-:W-:Y:S01]  /*6630*/  BSSY B1, `(.L_x_116) ;  /* 0x0000038000017945 */ /* 0x000fe20003800000 */
[----:B------:R-:W-:Y:S01]  /*6640*/  SEL R3, RZ, 0xffffffff, P2 ;  /* 0xffffffffff037807 */ /* 0x000fe20001000000 */
[----:B------:R-:W-:Y:S01]  /*6650*/  IMAD.MOV.U32 R85, RZ, RZ, 0x1 ;  /* 0x00000001ff557424 */ /* 0x000fe200078e00ff */
[----:B------:R-:W-:Y:S01]  /*6660*/  @P1 LOP3.LUT P2, RZ, R64, 0xff, RZ, 0xc0, !PT ;  /* 0x000000ff40ff1812 */ /* 0x000fe2000784c0ff */
[C---:B------:R-:W-:Y:S01]  /*6670*/  IMAD R34, R31.reuse, 0x80, R32 ;  /* 0x000000801f227824 */ /* 0x040fe200078e0220 */
[----:B------:R-:W-:Y:S01]  /*6680*/  @P1 SEL R0, RZ, 0xffffffff, P3 ;  /* 0xffffffffff001807 */ /* 0x000fe20001800000 */
[----:B------:R-:W-:Y:S01]  /*6690*/  IMAD R81, R76, -0x10, R74 ;  /* 0xfffffff04c517824 */ /* 0x000fe200078e024a */
[----:B------:R-:W-:Y:S01]  /*66a0*/  LEA R83, R31, UR48, 0x3 ;  /* 0x000000301f537c11 */ /* 0x000fe2000f8e18ff */
[----:B------:R-:W-:Y:S01]  /*66b0*/  IMAD.MOV.U32 R84, RZ, RZ, RZ ;  /* 0x000000ffff547224 */ /* 0x000fe200078e00ff */
[C---:B------:R-:W-:Y:S02]  /*66c0*/  @P0 SEL R0, R3.reuse, R0, !P2 ;  /* 0x0000000003000207 */ /* 0x040fe40005000000 */
[----:B------:R-:W-:Y:S02]  /*66d0*/  CS2R R54, SRZ ;  /* 0x0000000000367805 */ /* 0x000fe4000001ff00 */
[----:B------:R-:W-:Y:S02]  /*66e0*/  PLOP3.LUT P2, PT, PT, PT, UP1, 0x80, 0x8 ;  /* 0x000000000008781c */ /* 0x000fe40003f4f018 */
[----:B------:R-:W-:Y:S02]  /*66f0*/  CS2R R52, SRZ ;  /* 0x0000000000347805 */ /* 0x000fe4000001ff00 */
[----:B------:R-:W-:Y:S02]  /*6700*/  @P1 LOP3.LUT R0, R0, 0x1, RZ, 0xc0, !PT ;  /* 0x0000000100001812 */ /* 0x000fe400078ec0ff */
[----:B------:R-:W-:Y:S02]  /*6710*/  CS2R R50, SRZ ;  /* 0x0000000000327805 */ /* 0x000fe4000001ff00 */
[----:B------:R-:W-:Y:S02]  /*6720*/  LOP3.LUT P4, R79, R64, 0xff, RZ, 0xc0, !PT ;  /* 0x000000ff404f7812 */ /* 0x000fe4000788c0ff */
[----:B------:R-:W-:Y:S02]  /*6730*/  CS2R R48, SRZ ;  /* 0x0000000000307805 */ /* 0x000fe4000001ff00 */
[----:B------:R-:W-:Y:S02]  /*6740*/  ISETP.NE.U32.OR P5, PT, R0, 0x1, !P1 ;  /* 0x000000010000780c */ /* 0x000fe40004fa5470 */
[----:B------:R-:W-:Y:S02]  /*6750*/  CS2R R46, SRZ ;  /* 0x00000000002e7805 */ /* 0x000fe4000001ff00 */
[----:B------:R-:W-:Y:S02]  /*6760*/  SEL R2, RZ, 0xffffffff, P3 ;  /* 0xffffffffff027807 */ /* 0x000fe40001800000 */
[----:B------:R-:W-:Y:S02]  /*6770*/  CS2R R44, SRZ ;  /* 0x00000000002c7805 */ /* 0x000fe4000001ff00 */
[----:B------:R-:W-:Y:S02]  /*6780*/  P2R R82, PR, RZ, 0x20 ;  /* 0x00000020ff527803 */ /* 0x000fe40000000000 */
[----:B------:R-:W-:Y:S02]  /*6790*/  CS2R R42, SRZ ;  /* 0x00000000002a7805 */ /* 0x000fe4000001ff00 */
[----:B------:R-:W-:Y:S02]  /*67a0*/  CS2R R40, SRZ ;  /* 0x0000000000287805 */ /* 0x000fe4000001ff00 */
[----:B------:R-:W-:Y:S04]  /*67b0*/  @P2 SEL R2, R3, R2, !P4 ;  /* 0x0000000203022207 */ /* 0x000fe80006000000 */
[----:B------:R-:W-:Y:S02]  /*67c0*/  LOP3.LUT R2, R2, 0x1, RZ, 0xc0, !PT ;  /* 0x0000000102027812 */ /* 0x000fe400078ec0ff */
[----:B------:R-:W-:Y:S02]  /*67d0*/  @P5 SHF.L.U32 R0, RZ, 0x1f, RZ ;  /* 0x0000001fff005819 */ /* 0x000fe400000006ff */
[----:B------:R-:W-:Y:S02]  /*67e0*/  ISETP.NE.U32.AND P2, PT, R2, 0x1, PT ;  /* 0x000000010200780c */ /* 0x000fe40003f45070 */
[----:B------:R1:W3:Y:S02]  /*67f0*/  @P5 SYNCS.PHASECHK.TRANS64.TRYWAIT P1, [UR48+0x80], R0 ;  /* 0x00008000ff0055a7 */ /* 0x0002e40008021130 */
[----:B------:R-:W-:Y:S02]  /*6800*/  P2R R86, PR, RZ, 0x4 ;  /* 0x00000004ff567803 */ /* 0x000fe40000000000 */
[----:B-1----:R-:W-:Y:S04]  /*6810*/  SHF.L.U32 R0, R72, 0x1f, RZ ;  /* 0x0000001f48007819 */ /* 0x002fe800000006ff */
[----:B------:R1:W4:Y:S01]  /*6820*/  SYNCS.PHASECHK.TRANS64.TRYWAIT P0, [R83+URZ+0xf0], R0 ;  /* 0x0000f000530075a7 */ /* 0x00032200080011ff */
[----:B---3--:R-:W-:Y:S01]  /*6830*/  @P5 SEL R85, RZ, 0x1, !P1 ;  /* 0x00000001ff555807 */ /* 0x008fe20004800000 */
[----:B-1----:R-:W-:Y:S06]  /*6840*/  @!P5 BRA `(.L_x_117) ;  /* 0x000000000058d947 */ /* 0x002fec0003800000 */
[----:B------:R-:W-:Y:S01]  /*6850*/  IMAD.MOV.U32 R54, RZ, RZ, RZ ;  /* 0x000000ffff367224 */ /* 0x000fe200078e00ff */
[----:B------:R-:W-:Y:S01]  /*6860*/  ISETP.NE.AND P1, PT, R85, RZ, PT ;  /* 0x000000ff5500720c */ /* 0x000fe20003f25270 */
[----:B------:R-:W-:Y:S01]  /*6870*/  BSSY B0, `(.L_x_118) ;  /* 0x000000c000007945 */ /* 0x000fe20003800000 */
[----:B------:R-:W-:Y:S02]  /*6880*/  CS2R R42, SRZ ;  /* 0x00000000002a7805 */ /* 0x000fe4000001ff00 */
[----:B------:R-:W-:Y:S02]  /*6890*/  CS2R R40, SRZ ;  /* 0x0000000000287805 */ /* 0x000fe4000001ff00 */
[----:B------:R-:W-:Y:S02]  /*68a0*/  CS2R R46, SRZ ;  /* 0x00000000002e7805 */ /* 0x000fe4000001ff00 */
[----:B------:R-:W-:Y:S02]  /*68b0*/  CS2R R44, SRZ ;  /* 0x00000000002c7805 */ /* 0x000fe4000001ff00 */
[----:B------:R-:W-:Y:S02]  /*68c0*/  CS2R R50, SRZ ;  /* 0x0000000000327805 */ /* 0x000fe4000001ff00 */
[----:B------:R-:W-:Y:S02]  /*68d0*/  CS2R R48, SRZ ;  /* 0x0000000000307805 */ /* 0x000fe4000001ff00 */
[----:B------:R-:W-:Y:S01]  /*68e0*/  CS2R R52, SRZ ;  /* 0x0000000000347805 */ /* 0x000fe2000001ff00 */
[----:B------:R-:W-:Y:S06]  /*68f0*/  @P1 BRA `(.L_x_119) ;  /* 0x00000000000c1947 */ /* 0x000fec0003800000 */
[----:B------:R-:W-:Y:S04]  /*6900*/  SHF.L.U32 R3, RZ, 0x1f, RZ ;  /* 0x0000001fff037819 */ /* 0x000fe800000006ff */
[----:B------:R-:W1:Y:S02]  /*6910*/  SYNCS.PHASECHK.TRANS64.TRYWAIT P1, [UR48+0x80], R3 ;  /* 0x00008003ff0075a7 */ /* 0x000e640008021130 */
[----:B-1----:R-:W-:Y:S05]  /*6920*/  @!P1 BRA `(.L_x_120) ;  /* 0x0000004c001c9947 */ /* 0x002fea0003800000 */
.L_x_119:
[----:B------:R-:W-:Y:S05]  /*6930*/  BSYNC B0 ;  /* 0x0000000000007941 */ /* 0x000fea0003800000 */
.L_x_118:
[----:B------:R-:W-:Y:S01]  /*6940*/  ISETP.NE.AND P1, PT, R86, RZ, PT ;  /* 0x000000ff5600720c */ /* 0x000fe20003f25270 */
[----:B------:R-:W-:Y:S11]  /*6950*/  HFMA2 R84, -RZ, RZ, 0, 5.9604644775390625e-08 ;  /* 0x00000001ff547431 */ /* 0x000ff600000001ff */
[----:B------:R-:W-:Y:S01]  /*6960*/  @!UPT UIADD3 URZ, UPT, UPT, URZ, URZ, URZ ;  /* 0x000000fffffff290 */ /* 0x000fe2000fffe0ff */
[----:B------:R3:W1:Y:S04]  /*6970*/  @P1 LDS.128 R40, [R75] ;  /* 0x000000004b281984 */ /* 0x0006680000000c00 */
[----:B------:R3:W1:Y:S04]  /*6980*/  @P1 LDS.128 R44, [R74+0x10] ;  /* 0x000010004a2c1984 */ /* 0x0006680000000c00 */
[----:B------:R3:W1:Y:S04]  /*6990*/  @P1 LDS.128 R48, [R73+0x20] ;  /* 0x0000200049301984 */ /* 0x0006680000000c00 */
[----:B------:R3:W1:Y:S02]  /*69a0*/  @P1 LDS.128 R52, [R81+0x30] ;  /* 0x0000300051341984 */ /* 0x0006640000000c00 */
.L_x_117:
[----:B------:R-:W-:Y:S05]  /*69b0*/  BSYNC B1 ;  /* 0x0000000000017941 */ /* 0x000fea0003800000 */
.L_x_116:
[----:B-1----:R-:W-:Y:S04]  /*69c0*/  SHF.R.U32.HI R2, RZ, 0x15, R34 ;  /* 0x00000015ff027819 */ /* 0x002fe80000011622 */
[----:B------:R-:W-:Y:S01]  /*69d0*/  LOP3.LUT P1, RZ, R2, 0x3, R68, 0x48, !PT ;  /* 0x0000000302ff7812 */ /* 0x000fe20007824844 */
[----:B------:R-:W-:Y:S01]  /*69e0*/  @!UPT UIADD3 URZ, UPT, UPT, URZ, URZ, URZ ;  /* 0x000000fffffff290 */ /* 0x000fe2000fffe0ff */
[----:B----4-:R-:W-:Y:S11]  /*69f0*/  @P0 BRA `(.L_x_121) ;  /* 0x0000000000080947 */ /* 0x010ff60003800000 */
[----:B------:R-:W1:Y:S02]  /*6a00*/  SYNCS.PHASECHK.TRANS64.TRYWAIT P0, [R83+URZ+0xf0], R0 ;  /* 0x0000f000530075a7 */ /* 0x000e6400080011ff */
[----:B-1----:R-:W-:Y:S05]  /*6a10*/  @!P0 BRA `(.L_x_122) ;  /* 0x0000004800f88947 */ /* 0x002fea0003800000 */
.L_x_121:
[----:B------:R-:W-:Y:S05]  /*6a20*/  @!P1 BRA `(.L_x_123) ;  /* 0x0000000000409947 */ /* 0x000fea0003800000 */
[----:B------:R-:W4:Y:S01]  /*6a30*/  LDCU.64 UR8, c[0x4][0x70] ;  /* 0x01000e00ff0877ac */ /* 0x000f220008000a00 */
[----:B------:R-:W-:Y:S01]  /*6a40*/  MOV R3, 0x0 ;  /* 0x0000000000037802 */ /* 0x000fe20000000f00 */
[----:B------:R-:W-:Y:S02]  /*6a50*/  HFMA2 R12, -RZ, RZ, 0, 5.9604644775390625e-08 ;  /* 0x00000001ff0c7431 */ /* 0x000fe400000001ff */
[----:B------:R-:W-:Y:S02]  /*6a60*/  IMAD.MOV.U32 R8, RZ, RZ, 0x192 ;  /* 0x00000192ff087424 */ /* 0x000fe400078e00ff */
[----:B------:R-:W-:Y:S01]  /*6a70*/  IMAD.MOV.U32 R13, RZ, RZ, RZ ;  /* 0x000000ffff0d7224 */ /* 0x000fe200078e00ff */
[----:B------:R-:W5:Y:S01]  /*6a80*/  LDCU.64 UR6, c[0x4][0x78] ;  /* 0x01000f00ff0677ac */ /* 0x000f620008000a00 */
[----:B------:R-:W1:Y:S01]  /*6a90*/  LDC.64 R2, c[0x4][R3] ;  /* 0x0100000003027b82 */ /* 0x000e620000000a00 */
[----:B------:R-:W2:Y:S01]  /*6aa0*/  LDCU.64 UR4, c[0x4][0x10] ;  /* 0x01000200ff0477ac */ /* 0x000ea20008000a00 */
[----:B----4-:R-:W-:Y:S01]  /*6ab0*/  MOV R5, UR9 ;  /* 0x0000000900057c02 */ /* 0x010fe20008000f00 */
[----:B------:R-:W-:Y:S01]  /*6ac0*/  IMAD.U32 R4, RZ, RZ, UR8 ;  /* 0x00000008ff047e24 */ /* 0x000fe2000f8e00ff */
[----:B-----5:R-:W-:Y:S01]  /*6ad0*/  MOV R7, UR7 ;  /* 0x0000000700077c02 */ /* 0x020fe20008000f00 */
[----:B------:R-:W-:Y:S01]  /*6ae0*/  IMAD.U32 R6, RZ, RZ, UR6 ;  /* 0x00000006ff067e24 */ /* 0x000fe2000f8e00ff */
[----:B--2---:R-:W-:Y:S01]  /*6af0*/  MOV R11, UR5 ;  /* 0x00000005000b7c02 */ /* 0x004fe20008000f00 */
[----:B------:R-:W-:Y:S02]  /*6b00*/  IMAD.U32 R10, RZ, RZ, UR4 ;  /* 0x00000004ff0a7e24 */ /* 0x000fe4000f8e00ff */
[----:B------:R-:W-:Y:S07]  /*6b10*/  LEPC R20, `(.L_x_123) ;  /* 0x000000001014794e */ /* 0x000fee0000000000 */
[----:B-1-3--:R-:W-:Y:S05]  /*6b20*/  CALL.ABS.NOINC R2 ;  /* 0x0000000002007343 */ /* 0x00afea0003c00000 */
.L_x_123:
[----:B------:R-:W-:Y:S05]  /*6b30*/  WARPSYNC.ALL ;  /* 0x0000000000007948 */ /* 0x000fea0003800000 */
[----:B------:R-:W-:Y:S01]  /*6b40*/  R2UR UR4, R34 ;  /* 0x00000000220472ca */ /* 0x000fe200000e0000 */
[----:B------:R-:W-:Y:S01]  /*6b50*/  BSSY.RECONVERGENT B0, `(.L_x_124) ;  /* 0x0000039000007945 */ /* 0x000fe20003800200 */
[----:B------:R-:W-:Y:S11]  /*6b60*/  ISETP.NE.AND P0, PT, R77, RZ, PT ;  /* 0x000000ff4d00720c */ /* 0x000ff60003f05270 */
[----:B------:R-:W1:Y:S02]  /*6b70*/  LDTM.x16 R4, tmem[UR4] ;  /* 0x00000004000479ee */ /* 0x000e640008240000 */
[C---:B-12---:R-:W-:Y:S01]  /*6b80*/  FMUL R0, R33.reuse, R4 ;  /* 0x0000000421007220 */ /* 0x046fe20000400000 */
[C---:B------:R-:W-:Y:S01]  /*6b90*/  FMUL R2, R33.reuse, R5 ;  /* 0x0000000521027220 */ /* 0x040fe20000400000 */
[C---:B------:R-:W-:Y:S01]  /*6ba0*/  FMUL R3, R33.reuse, R6 ;  /* 0x0000000621037220 */ /* 0x040fe20000400000 */
[----:B------:R-:W-:Y:S01]  /*6bb0*/  FMUL R7, R33, R7 ;  /* 0x0000000721077220 */ /* 0x000fe20000400000 */
[----:B------:R-:W-:Y:S01]  /*6bc0*/  FFMA R36, R35, R40, R0 ;  /* 0x0000002823247223 */ /* 0x000fe20000000000 */
        /* <DEDUP_REMOVED lines=10> */
[----:B------:R1:W-:Y:S01]  /*6c70*/  STS.128 [R75], R36 ;  /* 0x000000244b007388 */ /* 0x0003e20000000c00 */
        /* <DEDUP_REMOVED lines=8> */
[----:B------:R1:W-:Y:S01]  /*6d00*/  STS.128 [R74+0x10], R4 ;  /* 0x000010044a007388 */ /* 0x0003e20000000c00 */
[----:B------:R-:W-:Y:S01]  /*6d10*/  FMUL R13, R33, R17 ;  /* 0x00000011210d7220 */ /* 0x000fe20000400000 */
[----:B------:R-:W-:Y:S01]  /*6d20*/  FFMA R10, R35, R50, R10 ;  /* 0x00000032230a7223 */ /* 0x000fe2000000000a */
[----:B------:R-:W-:Y:S01]  /*6d30*/  FMUL R14, R33, R18 ;  /* 0x00000012210e7220 */ /* 0x000fe20000400000 */
[----:B------:R-:W-:Y:S01]  /*6d40*/  FFMA R11, R35, R51, R15 ;  /* 0x00000033230b7223 */ /* 0x000fe2000000000f */
[----:B------:R-:W-:Y:S01]  /*6d50*/  FMUL R19, R33, R19 ;  /* 0x0000001321137220 */ /* 0x000fe20000400000 */
[C---:B------:R-:W-:Y:S01]  /*6d60*/  FFMA R12, R35.reuse, R52, R12 ;  /* 0x00000034230c7223 */ /* 0x040fe2000000000c */
[C---:B------:R-:W-:Y:S01]  /*6d70*/  FFMA R13, R35.reuse, R53, R13 ;  /* 0x00000035230d7223 */ /* 0x040fe2000000000d */
[C---:B------:R-:W-:Y:S01]  /*6d80*/  FFMA R14, R35.reuse, R54, R14 ;  /* 0x00000036230e7223 */ /* 0x040fe2000000000e */
[----:B------:R1:W-:Y:S01]  /*6d90*/  STS.128 [R73+0x20], R8 ;  /* 0x0000200849007388 */ /* 0x0003e20000000c00 */
[----:B------:R-:W-:Y:S05]  /*6da0*/  FFMA R15, R35, R55, R19 ;  /* 0x00000037230f7223 */ /* 0x000fea0000000013 */
[----:B------:R1:W-:Y:S01]  /*6db0*/  STS.128 [R81+0x30], R12 ;  /* 0x0000300c51007388 */ /* 0x0003e20000000c00 */
[----:B------:R-:W-:Y:S01]  /*6dc0*/  @!PT LDS RZ, [RZ] ;  /* 0x00000000fffff984 */ /* 0x000fe20000000800 */
[----:B------:R-:W-:Y:S01]  /*6dd0*/  @!PT LDS RZ, [RZ] ;  /* 0x00000000fffff984 */ /* 0x000fe20000000800 */
[----:B------:R-:W-:Y:S01]  /*6de0*/  @!PT LDS RZ, [RZ] ;  /* 0x00000000fffff984 */ /* 0x000fe20000000800 */
[----:B------:R-:W-:Y:S01]  /*6df0*/  @!PT LDS RZ, [RZ] ;  /* 0x00000000fffff984 */ /* 0x000fe20000000800 */
[----:B------:R2:W-:Y:S06]  /*6e00*/  MEMBAR.ALL.CTA ;  /* 0x0000000000007992 */ /* 0x0005ec0000008000 */
[----:B--2---:R-:W2:Y:S02]  /*6e10*/  FENCE.VIEW.ASYNC.S ;  /* 0x00000000000073c6 */ /* 0x004ea40000000000 */
[----:B--2---:R-:W-:Y:S06]  /*6e20*/  BAR.SYNC.DEFER_BLOCKING 0x1, 0x80 ;  /* 0x0042000000007b1d */ /* 0x004fec0000010000 */
[----:B------:R-:W-:Y:S05]  /*6e30*/  @P0 BRA `(.L_x_125) ;  /* 0x0000000000280947 */ /* 0x000fea0003800000 */
[----:B------:R-:W-:Y:S02]  /*6e40*/  UIADD3 UR4, UPT, UPT, UR48, 0x200, URZ ;  /* 0x0000020030047890 */ /* 0x000fe4000fffe0ff */
[----:B------:R-:W-:Y:S01]  /*6e50*/  UIADD3 UR6, UP0, UPT, UR52, 0x680, URZ ;  /* 0x0000068034067890 */ /* 0x000fe2000ff1e0ff */
[----:B------:R-:W-:Y:S03]  /*6e60*/  UMOV UR43, UR36 ;  /* 0x00000024002b7c82 */ /* 0x000fe60008000000 */
[----:B------:R-:W-:Y:S01]  /*6e70*/  MOV R69, UR4 ;  /* 0x0000000400457c02 */ /* 0x000fe20008000f00 */
[----:B------:R-:W-:Y:S03]  /*6e80*/  UIADD3.X UR7, UPT, UPT, URZ, UR53, URZ, UP0, !UPT ;  /* 0x00000035ff077290 */ /* 0x000fe600087fe4ff */
[----:B------:R-:W-:Y:S11]  /*6e90*/  R2UR UR40, R69 ;  /* 0x00000000452872ca */ /* 0x000ff600000e0000 */
[----:B------:R-:W-:Y:S02]  /*6ea0*/  @!UPT UIADD3 URZ, UPT, UPT, URZ, URZ, URZ ;  /* 0x000000fffffff290 */ /* 0x000fe4000fffe0ff */
[----:B------:R2:W-:Y:S01]  /*6eb0*/  UTMASTG.3D [UR40], [UR6] ;  /* 0x00000028060073b5 */ /* 0x0005e20008010000 */
[----:B------:R0:W-:Y:S01]  /*6ec0*/  UTMACMDFLUSH ;  /* 0x00000000000079b7 */ /* 0x0001e20000000000 */
[----:B--2---:R-:W-:Y:S04]  /*6ed0*/  DEPBAR.LE SB0, 0x1 ;  /* 0x000080400000791a */ /* 0x004fe80000000000 */
.L_x_125:
[----:B------:R-:W-:Y:S05]  /*6ee0*/  BSYNC.RECONVERGENT B0 ;  /* 0x0000000000007941 */ /* 0x000fea0003800200 */
.L_x_124:
[----:B------:R-:W-:Y:S01]  /*6ef0*/  BAR.SYNC.DEFER_BLOCKING 0x1, 0x80 ;  /* 0x0042000000007b1d */ /* 0x000fe20000010000 */
[----:B------:R-:W-:Y:S01]  /*6f00*/  ISETP.NE.AND P1, PT, R82, RZ, PT ;  /* 0x000000ff5200720c */ /* 0x000fe20003f25270 */
[----:B------:R-:W-:Y:S01]  /*6f10*/  UISETP.NE.AND UP0, UPT, UR49, URZ, UPT ;  /* 0x000000ff3100728c */ /* 0x000fe2000bf05270 */
[----:B------:R-:W-:Y:S11]  /*6f20*/  LEA R2, R84, UR48, 0x3 ;  /* 0x0000003054027c11 */ /* 0x000ff6000f8e18ff */
[----:B------:R-:W-:Y:S01]  /*6f30*/  @P1 SHF.L.U32 R3, RZ, 0x1f, RZ ;  /* 0x0000001fff031819 */ /* 0x000fe200000006ff */
[----:B------:R-:W-:Y:S06]  /*6f40*/  BRA.U !UP0, `(.L_x_126) ;  /* 0x0000000108247547 */ /* 0x000fec000b800000 */
[----:B-1----:R-:W-:Y:S01]  /*6f50*/  IMAD.U32 R4, RZ, RZ, UR51 ;  /* 0x00000033ff047e24 */ /* 0x002fe2000f8e00ff */
[----:B------:R-:W-:Y:S01]  /*6f60*/  MOV R0, UR37 ;  /* 0x0000002500007c02 */ /* 0x000fe20008000f00 */
[----:B------:R-:W-:Y:S03]  /*6f70*/  UIADD3 UR51, UPT, UPT, UR51, 0x1, URZ ;  /* 0x0000000133337890 */ /* 0x000fe6000fffe0ff */
[----:B------:R-:W-:Y:S01]  /*6f80*/  @P1 LEA R4, R4, UR48, 0x3 ;  /* 0x0000003004041c11 */ /* 0x000fe2000f8e18ff */
[----:B------:R-:W-:Y:S04]  /*6f90*/  UISETP.NE.AND UP0, UPT, UR51, 0x4, UPT ;  /* 0x000000043300788c */ /* 0x000fe8000bf05270 */
[----:B------:R-:W-:Y:S01]  /*6fa0*/  @P1 VIADD R4, R4, 0xa0 ;  /* 0x000000a004041836 */ /* 0x000fe20000000000 */
[----:B------:R-:W-:Y:S04]  /*6fb0*/  USEL UR51, UR51, URZ, UP0 ;  /* 0x000000ff33337287 */ /* 0x000fe80008000000 */
[----:B------:R-:W-:Y:S04]  /*6fc0*/  @P1 PRMT R0, R0, 0x654, R4 ;  /* 0x0000065400001816 */ /* 0x000fe80000000004 */
[----:B------:R2:W-:Y:S04]  /*6fd0*/  @P1 SYNCS.ARRIVE.TRANS64.RED.A1T0 RZ, [R0+URZ], RZ ;  /* 0x000000ff00ff19a7 */ /* 0x0005e800081004ff */
.L_x_126:
[----:B------:R-:W4:Y:S01]  /*6fe0*/  @P1 SYNCS.PHASECHK.TRANS64.TRYWAIT P0, [R2+URZ+0x80], R3 ;  /* 0x00008003020015a7 */ /* 0x000f2200080011ff */
[----:B------:R-:W-:Y:S01]  /*6ff0*/  BSSY B1, `(.L_x_127) ;  /* 0x0000016000017945 */ /* 0x000fe20003800000 */
[----:B----4-:R-:W-:Y:S03]  /*7000*/  @P1 SEL R85, RZ, 0x1, !P0 ;  /* 0x00000001ff551807 */ /* 0x010fe60004000000 */
[----:B------:R-:W-:Y:S05]  /*7010*/  @!P1 BRA `(.L_x_128) ;  /* 0x00000000004c9947 */ /* 0x000fea0003800000 */
[----:B------:R-:W-:Y:S01]  /*7020*/  ISETP.NE.AND P0, PT, R85, RZ, PT ;  /* 0x000000ff5500720c */ /* 0x000fe20003f05270 */
[----:B------:R-:W-:Y:S01]  /*7030*/  BSSY B0, `(.L_x_129) ;  /* 0x000000b000007945 */ /* 0x000fe20003800000 */
[----:B------:R-:W-:Y:S11]  /*7040*/  ISETP.NE.AND P1, PT, R86, RZ, PT ;  /* 0x000000ff5600720c */ /* 0x000ff60003f25270 */
[----:B------:R-:W-:Y:S02]  /*7050*/  @!UPT UIADD3 URZ, UPT, UPT, URZ, URZ, URZ ;  /* 0x000000fffffff290 */ /* 0x000fe4000fffe0ff */
[C---:B-1----:R-:W-:Y:S01]  /*7060*/  @P1 IMAD R6, R84.reuse, 0x2000, R75 ;  /* 0x0000200054061824 */ /* 0x042fe200078e024b */
[C---:B------:R-:W-:Y:S01]  /*7070*/  @P1 LEA R4, R84.reuse, R73, 0xd ;  /* 0x0000004954041211 */ /* 0x040fe200078e68ff */
[C---:B------:R-:W-:Y:S02]  /*7080*/  @P1 IMAD R5, R84.reuse, 0x2000, R74 ;  /* 0x0000200054051824 */ /* 0x040fe400078e024a */
[----:B------:R-:W-:Y:S01]  /*7090*/  @P1 IMAD R3, R84, 0x2000, R81 ;  /* 0x0000200054031824 */ /* 0x000fe200078e0251 */
[----:B------:R-:W-:Y:S06]  /*70a0*/  @P0 BRA `(.L_x_130) ;  /* 0x00000000000c0947 */ /* 0x000fec0003800000 */
[----:B--2---:R-:W-:Y:S04]  /*70b0*/  SHF.L.U32 R0, RZ, 0x1f, RZ ;  /* 0x0000001fff007819 */ /* 0x004fe800000006ff */
[----:B------:R-:W1:Y:S02]  /*70c0*/  SYNCS.PHASECHK.TRANS64.TRYWAIT P0, [R2+URZ+0x80], R0 ;  /* 0x00008000020075a7 */ /* 0x000e6400080011ff */
[----:B-1----:R-:W-:Y:S05]  /*70d0*/  @!P0 BRA `(.L_x_131) ;  /* 0x00000044005c8947 */ /* 0x002fea0003800000 */
.L_x_130:
[----:B------:R-:W-:Y:S05]  /*70e0*/  BSYNC B0 ;  /* 0x0000000000007941 */ /* 0x000fea0003800000 */
.L_x_129:
[----:B------:R-:W-:Y:S02]  /*70f0*/  ISETP.NE.AND P0, PT, R86, RZ, PT ;  /* 0x000000ff5600720c */ /* 0x000fe40003f05270 */
[----:B------:R-:W-:Y:S11]  /*7100*/  IADD3 R84, PT, PT, R84, 0x1, RZ ;  /* 0x0000000154547810 */ /* 0x000ff60007ffe0ff */
[----:B------:R4:W1:Y:S04]  /*7110*/  @P0 LDS.128 R40, [R6] ;  /* 0x0000000006280984 */ /* 0x0008680000000c00 */
[----:B------:R4:W1:Y:S04]  /*7120*/  @P0 LDS.128 R44, [R5+0x10] ;  /* 0x00001000052c0984 */ /* 0x0008680000000c00 */
[----:B------:R4:W1:Y:S04]  /*7130*/  @P0 LDS.128 R48, [R4+0x20] ;  /* 0x0000200004300984 */ /* 0x0008680000000c00 */
[----:B------:R4:W1:Y:S02]  /*7140*/  @P0 LDS.128 R52, [R3+0x30] ;  /* 0x0000300003340984 */ /* 0x0008640000000c00 */
.L_x_128:
[----:B------:R-:W-:Y:S05]  /*7150*/  BSYNC B1 ;  /* 0x0000000000017941 */ /* 0x000fea0003800000 */
.L_x_127:
[----:B-12---:R-:W-:Y:S05]  /*7160*/  VIADD R0, R34, 0x10 ;  /* 0x0000001022007836 */ /* 0x006fea0000000000 */
[----:B------:R-:W-:Y:S04]  /*7170*/  SHF.R.U32.HI R0, RZ, 0x15, R0 ;  /* 0x00000015ff007819 */ /* 0x000fe80000011600 */
[----:B------:R-:W-:Y:S11]  /*7180*/  LOP3.LUT P0, RZ, R0, 0x3, R68, 0x48, !PT ;  /* 0x0000000300ff7812 */ /* 0x000ff60007804844 */
[----:B------:R-:W-:Y:S02]  /*7190*/  @!UPT UIADD3 URZ, UPT, UPT, URZ, URZ, URZ ;  /* 0x000000fffffff290 */ /* 0x000fe4000fffe0ff */
[----:B------:R-:W-:Y:S05]  /*71a0*/  @!P0 BRA `(.L_x_132) ;  /* 0x0000000000408947 */ /* 0x000fea0003800000 */
[----:B------:R-:W1:Y:S01]  /*71b0*/  LDCU.64 UR8, c[0x4][0x70] ;  /* 0x01000e00ff0877ac */ /* 0x000e620008000a00 */
[----:B----4-:R-:W-:Y:S01]  /*71c0*/  MOV R3, 0x0 ;  /* 0x0000000000037802 */ /* 0x010fe20000000f00 */
[----:B------:R-:W-:Y:S02]  /*71d0*/  HFMA2 R12, -RZ, RZ, 0, 5.9604644775390625e-08 ;  /* 0x00000001ff0c7431 */ /* 0x000fe400000001ff */
[----:B------:R-:W-:Y:S02]  /*71e0*/  IMAD.MOV.U32 R8, RZ, RZ, 0x192 ;  /* 0x00000192ff087424 */ /* 0x000fe400078e00ff */
[----:B------:R-:W-:Y:S01]  /*71f0*/  IMAD.MOV.U32 R13, RZ, RZ, RZ ;  /* 0x000000ffff0d7224 */ /* 0x000fe200078e00ff */
[----:B------:R-:W2:Y:S01]  /*7200*/  LDCU.64 UR6, c[0x4][0x78] ;  /* 0x01000f00ff0677ac */ /* 0x000ea20008000a00 */
[----:B------:R-:W4:Y:S01]  /*7210*/  LDC.64 R2, c[0x4][R3] ;  /* 0x0100000003027b82 */ /* 0x000f220000000a00 */
[----:B------:R-:W5:Y:S01]  /*7220*/  LDCU.64 UR4, c[0x4][0x10] ;  /* 0x01000200ff0477ac */ /* 0x000f620008000a00 */
[----:B-1----:R-:W-:Y:S01]  /*7230*/  MOV R5, UR9 ;  /* 0x0000000900057c02 */ /* 0x002fe20008000f00 */
[----:B------:R-:W-:Y:S01]  /*7240*/  IMAD.U32 R4, RZ, RZ, UR8 ;  /* 0x00000008ff047e24 */ /* 0x000fe2000f8e00ff */
[----:B--2---:R-:W-:Y:S01]  /*7250*/  MOV R7, UR7 ;  /* 0x0000000700077c02 */ /* 0x004fe20008000f00 */
[----:B------:R-:W-:Y:S01]  /*7260*/  IMAD.U32 R6, RZ, RZ, UR6 ;  /* 0x00000006ff067e24 */ /* 0x000fe2000f8e00ff */
[----:B-----5:R-:W-:Y:S01]  /*7270*/  MOV R11, UR5 ;  /* 0x00000005000b7c02 */ /* 0x020fe20008000f00 */
[----:B------:R-:W-:Y:S02]  /*7280*/  IMAD.U32 R10, RZ, RZ, UR4 ;  /* 0x00000004ff0a7e24 */ /* 0x000fe4000f8e00ff */
[----:B------:R-:W-:Y:S07]  /*7290*/  LEPC R20, `(.L_x_132) ;  /* 0x000000001014794e */ /* 0x000fee0000000000 */
[----:B---34-:R-:W-:Y:S05]  /*72a0*/  CALL.ABS.NOINC R2 ;  /* 0x0000000002007343 */ /* 0x018fea0003c00000 */
.L_x_132:
[----:B------:R-:W-:Y:S05]  /*72b0*/  WARPSYNC.ALL ;  /* 0x0000000000007948 */ /* 0x000fea0003800000 */
[----:B------:R-:W-:Y:S01]  /*72c0*/  R2UR UR4, R34 ;  /* 0x00000000220472ca */ /* 0x000fe200000e0000 */
[----:B------:R-:W-:Y:S01]  /*72d0*/  BSSY.RECONVERGENT B0, `(.L_x_133) ;  /* 0x0000040000007945 */ /* 0x000fe20003800200 */
[----:B------:R-:W-:Y:S02]  /*72e0*/  ISETP.NE.AND P6, PT, R82, RZ, PT ;  /* 0x000000ff5200720c */ /* 0x000fe40003fc5270 */
[----:B------:R-:W-:Y:S02]  /*72f0*/  ISETP.NE.AND P0, PT, R77, RZ, PT ;  /* 0x000000ff4d00720c */ /* 0x000fe40003f05270 */
[----:B------:R-:W-:Y:S07]  /*7300*/  MOV R20, UR51 ;  /* 0x0000003300147c02 */ /* 0x000fee0008000f00 */
[----:B----4-:R-:W1:Y:S02]  /*7310*/  LDTM.x16 R4, tmem[UR4+0x10] ;  /* 0x00001004000479ee */ /* 0x010e640008240000 */
[----:B------:R-:W-:Y:S01]  /*7320*/  @P6 LEA R20, R20, UR48, 0x3 ;  /* 0x0000003014146c11 */ /* 0x000fe2000f8e18ff */
[C---:B-1----:R-:W-:Y:S01]  /*7330*/  FMUL R0, R33.reuse, R4 ;  /* 0x0000000421007220 */ /* 0x042fe20000400000 */
        /* <DEDUP_REMOVED lines=33> */
[----:B------:R-:W-:Y:S01]  /*7550*/  FFMA R15, R35, R55, R19 ;  /* 0x00000037230f7223 */ /* 0x000fe20000000013 */
[----:B------:R-:W-:Y:S02]  /*7560*/  MOV R16, UR37 ;  /* 0x0000002500107c02 */ /* 0x000fe40008000f00 */
[----:B------:R-:W-:Y:S02]  /*7570*/  @P6 IADD3 R17, PT, PT, R20, 0xa0, RZ ;  /* 0x000000a014116810 */ /* 0x000fe40007ffe0ff */
[----:B------:R1:W-:Y:S01]  /*7580*/  STS.128 [R81+0x2030], R12 ;  /* 0x0020300c51007388 */ /* 0x0003e20000000c00 */
[----:B------:R-:W-:Y:S02]  /*7590*/  LEA R0, R84, UR48, 0x3 ;  /* 0x0000003054007c11 */ /* 0x000fe4000f8e18ff */
[----:B------:R-:W-:Y:S01]  /*75a0*/  @P6 PRMT R16, R16, 0x654, R17 ;  /* 0x0000065410106816 */ /* 0x000fe20000000011 */
[----:B------:R-:W-:Y:S01]  /*75b0*/  @!PT LDS RZ, [RZ] ;  /* 0x00000000fffff984 */ /* 0x000fe20000000800 */
[----:B------:R-:W-:Y:S01]  /*75c0*/  @!PT LDS RZ, [RZ] ;  /* 0x00000000fffff984 */ /* 0x000fe20000000800 */
[----:B------:R-:W-:Y:S01]  /*75d0*/  @!PT LDS RZ, [RZ] ;  /* 0x00000000fffff984 */ /* 0x000fe20000000800 */
[----:B------:R-:W-:Y:S01]  /*75e0*/  @!PT LDS RZ, [RZ] ;  /* 0x00000000fffff984 */ /* 0x000fe20000000800 */
[----:B------:R2:W-:Y:S06]  /*75f0*/  MEMBAR.ALL.CTA ;  /* 0x0000000000007992 */ /* 0x0005ec0000008000 */
[----:B--2---:R-:W2:Y:S01]  /*7600*/  FENCE.VIEW.ASYNC.S ;  /* 0x00000000000073c6 */ /* 0x004ea20000000000 */
[----:B------:R-:W-:Y:S01]  /*7610*/  @P6 SHF.L.U32 R2, RZ, 0x1f, RZ ;  /* 0x0000001fff026819 */ /* 0x000fe200000006ff */
[----:B--2---:R-:W-:Y:S06]  /*7620*/  BAR.SYNC.DEFER_BLOCKING 0x1, 0x80 ;  /* 0x0042000000007b1d */ /* 0x004fec0000010000 */
[----:B------:R-:W-:Y:S05]  /*7630*/  @P0 BRA `(.L_x_134) ;  /* 0x0000000000240947 */ /* 0x000fea0003800000 */
[----:B------:R-:W-:Y:S02]  /*7640*/  UIADD3 UR8, UP0, UPT, UR52, 0x680, URZ ;  /* 0x0000068034087890 */ /* 0x000fe4000ff1e0ff */
[----:B------:R-:W-:Y:S02]  /*7650*/  UIADD3 UR5, UPT, UPT, UR41, 0x10, URZ ;  /* 0x0000001029057890 */ /* 0x000fe4000fffe0ff */
[----:B------:R-:W-:Y:S02]  /*7660*/  UIADD3 UR4, UPT, UPT, UR48, 0x2200, URZ ;  /* 0x0000220030047890 */ /* 0x000fe4000fffe0ff */
[----:B------:R-:W-:Y:S01]  /*7670*/  UIADD3.X UR9, UPT, UPT, URZ, UR53, URZ, UP0, !UPT ;  /* 0x00000035ff097290 */ /* 0x000fe200087fe4ff */
[----:B------:R-:W-:Y:S01]  /*7680*/  UMOV UR6, UR42 ;  /* 0x0000002a00067c82 */ /* 0x000fe20008000000 */
[----:B------:R-:W-:Y:S07]  /*7690*/  UMOV UR7, UR36 ;  /* 0x0000002400077c82 */ /* 0x000fee0008000000 */
[----:B------:R2:W-:Y:S01]  /*76a0*/  UTMASTG.3D [UR4], [UR8] ;  /* 0x00000004080073b5 */ /* 0x0005e20008010000 */
[----:B------:R0:W-:Y:S01]  /*76b0*/  UTMACMDFLUSH ;  /* 0x00000000000079b7 */ /* 0x0001e20000000000 */
[----:B--2---:R-:W-:Y:S04]  /*76c0*/  DEPBAR.LE SB0, 0x1 ;  /* 0x000080400000791a */ /* 0x004fe80000000000 */
.L_x_134:
[----:B------:R-:W-:Y:S05]  /*76d0*/  BSYNC.RECONVERGENT B0 ;  /* 0x0000000000007941 */ /* 0x000fea0003800200 */
.L_x_133:
[----:B------:R-:W-:Y:S01]  /*76e0*/  BAR.SYNC.DEFER_BLOCKING 0x1, 0x80 ;  /* 0x0042000000007b1d */ /* 0x000fe20000010000 */
[----:B------:R-:W-:Y:S04]  /*76f0*/  UIADD3 UR40, UPT, UPT, UR51, 0x1, URZ ;  /* 0x0000000133287890 */ /* 0x000fe8000fffe0ff */
[----:B------:R-:W-:Y:S04]  /*7700*/  UISETP.NE.AND UP0, UPT, UR40, 0x4, UPT ;  /* 0x000000042800788c */ /* 0x000fe8000bf05270 */
[----:B------:R-:W-:Y:S01]  /*7710*/  USEL UR40, UR40, URZ, UP0 ;  /* 0x000000ff28287287 */ /* 0x000fe20008000000 */
[----:B------:R2:W-:Y:S01]  /*7720*/  @P6 SYNCS.ARRIVE.TRANS64.RED.A1T0 RZ, [R16+URZ], RZ ;  /* 0x000000ff10ff69a7 */ /* 0x0005e200081004ff */
[----:B------:R-:W-:Y:S01]  /*7730*/  BSSY B1, `(.L_x_135) ;  /* 0x0000017000017945 */ /* 0x000fe20003800000 */
[----:B------:R-:W4:Y:S02]  /*7740*/  @P6 SYNCS.PHASECHK.TRANS64.TRYWAIT P0, [R0+URZ+0x80], R2 ;  /* 0x00008002000065a7 */ /* 0x000f2400080011ff */
[----:B----4-:R-:W-:Y:S01]  /*7750*/  @P6 SEL R85, RZ, 0x1, !P0 ;  /* 0x00000001ff556807 */ /* 0x010fe20004000000 */
[----:B--2---:R-:W-:Y:S06]  /*7760*/  @!P6 BRA `(.L_x_136) ;  /* 0x00000000004ce947 */ /* 0x004fec0003800000 */
        /* <DEDUP_REMOVED lines=9> */
[----:B------:R-:W-:Y:S04]  /*7800*/  SHF.L.U32 R6, RZ, 0x1f, RZ ;  /* 0x0000001fff067819 */ /* 0x000fe800000006ff */
[----:B------:R-:W1:Y:S02]  /*7810*/  SYNCS.PHASECHK.TRANS64.TRYWAIT P0, [R0+URZ+0x80], R6 ;  /* 0x00008006000075a7 */ /* 0x000e6400080011ff */
[----:B-1----:R-:W-:Y:S05]  /*7820*/  @!P0 BRA `(.L_x_139) ;  /* 0x0000003c009c8947 */ /* 0x002fea0003800000 */
.L_x_138:
[----:B------:R-:W-:Y:S05]  /*7830*/  BSYNC B0 ;  /* 0x0000000000007941 */ /* 0x000fea0003800000 */
.L_x_137:
[----:B------:R-:W-:Y:S02]  /*7840*/  ISETP.NE.AND P0, PT, R86, RZ, PT ;  /* 0x000000ff5600720c */ /* 0x000fe40003f05270 */
[----:B------:R-:W-:Y:S11]  /*7850*/  IADD3 R84, PT, PT, R84, 0x1, RZ ;  /* 0x0000000154547810 */ /* 0x000ff60007ffe0ff */
[----:B------:R2:W4:Y:S04]  /*7860*/  @P0 LDS.128 R40, [R5] ;  /* 0x0000000005280984 */ /* 0x0005280000000c00 */
[----:B------:R2:W1:Y:S04]  /*7870*/  @P0 LDS.128 R44, [R4+0x10] ;  /* 0x00001000042c0984 */ /* 0x0004680000000c00 */
[----:B------:R2:W1:Y:S04]  /*7880*/  @P0 LDS.128 R48, [R3+0x20] ;  /* 0x0000200003300984 */ /* 0x0004680000000c00 */
[----:B------:R2:W1:Y:S02]  /*7890*/  @P0 LDS.128 R52, [R2+0x30] ;  /* 0x0000300002340984 */ /* 0x0004640000000c00 */
.L_x_136:
[----:B------:R-:W-:Y:S05]  /*78a0*/  BSYNC B1 ;  /* 0x0000000000017941 */ /* 0x000fea0003800000 */
.L_x_135:
[----:B-1----:R-:W-:Y:S05]  /*78b0*/  VIADD R0, R34, 0x20 ;  /* 0x0000002022007836 */ /* 0x002fea0000000000 */
[----:B------:R-:W-:Y:S04]  /*78c0*/  SHF.R.U32.HI R0, RZ, 0x15, R0 ;  /* 0x00000015ff007819 */ /* 0x000fe80000011600 */
[----:B------:R-:W-:Y:S11]  /*78d0*/  LOP3.LUT P0, RZ, R0, 0x3, R68, 0x48, !PT ;  /* 0x0000000300ff7812 */ /* 0x000ff60007804844 */
[----:B------:R-:W-:Y:S02]  /*78e0*/  @!UPT UIADD3 URZ, UPT, UPT, URZ, URZ, URZ ;  /* 0x000000fffffff290 */ /* 0x000fe4000fffe0ff */
[----:B------:R-:W-:Y:S05]  /*78f0*/  @!P0 BRA `(.L_x_140) ;  /* 0x0000000000408947 */ /* 0x000fea0003800000 */
[----:B------:R-:W1:Y:S01]  /*7900*/  LDCU.64 UR8, c[0x4][0x70] ;  /* 0x01000e00ff0877ac */ /* 0x000e620008000a00 */
[----:B--2---:R-:W-:Y:S01]  /*7910*/  MOV R3, 0x0 ;  /* 0x0000000000037802 */ /* 0x004fe20000000f00 */
[----:B------:R-:W-:Y:S02]  /*7920*/  HFMA2 R12, -RZ, RZ, 0, 5.9604644775390625e-08 ;  /* 0x00000001ff0c7431 */ /* 0x000fe400000001ff */
[----:B------:R-:W-:Y:S02]  /*7930*/  IMAD.MOV.U32 R8, RZ, RZ, 0x192 ;  /* 0x00000192ff087424 */ /* 0x000fe400078e00ff */
[----:B------:R-:W-:Y:S01]  /*7940*/  IMAD.MOV.U32 R13, RZ, RZ, RZ ;  /* 0x000000ffff0d7224 */ /* 0x000fe200078e00ff */
[----:B------:R-:W2:Y:S01]  /*7950*/  LDCU.64 UR6, c[0x4][0x78] ;  /* 0x01000f00ff0677ac */ /* 0x000ea20008000a00 */
[----:B------:R-:W3:Y:S01]  /*7960*/  LDC.64 R2, c[0x4][R3] ;  /* 0x0100000003027b82 */ /* 0x000ee20000000a00 */
        /* <DEDUP_REMOVED lines=9> */
.L_x_140:
[----:B------:R-:W-:Y:S05]  /*7a00*/  WARPSYNC.ALL ;  /* 0x0000000000007948 */ /* 0x000fea0003800000 */
[----:B------:R-:W-:Y:S01]  /*7a10*/  R2UR UR4, R34 ;  /* 0x00000000220472ca */ /* 0x000fe200000e0000 */
[----:B------:R-:W-:Y:S01]  /*7a20*/  BSSY.RECONVERGENT B0, `(.L_x_141) ;  /* 0x0000040000007945 */ /* 0x000fe20003800200 */
[----:B------:R-:W-:Y:S02]  /*7a30*/  ISETP.NE.AND P6, PT, R82, RZ, PT ;  /* 0x000000ff5200720c */ /* 0x000fe40003fc5270 */
[----:B------:R-:W-:Y:S02]  /*7a40*/  ISETP.NE.AND P0, PT, R77, RZ, PT ;  /* 0x000000ff4d00720c */ /* 0x000fe40003f05270 */
[----:B------:R-:W-:Y:S07]  /*7a50*/  MOV R20, UR40 ;  /* 0x0000002800147c02 */ /* 0x000fee0008000f00 */
[----:B--2---:R-:W1:Y:S02]  /*7a60*/  LDTM.x16 R4, tmem[UR4+0x20] ;  /* 0x00002004000479ee */ /* 0x004e640008240000 */
[----:B------:R-:W-:Y:S01]  /*7a70*/  @P6 LEA R20, R20, UR48, 0x3 ;  /* 0x0000003014146c11 */ /* 0x000fe2000f8e18ff */
[C---:B-1----:R-:W-:Y:S01]  /*7a80*/  FMUL R0, R33.reuse, R4 ;  /* 0x0000000421007220 */ /* 0x042fe20000400000 */
[C---:B------:R-:W-:Y:S01]  /*7a90*/  FMUL R2, R33.reuse, R5 ;  /* 0x0000000521027220 */ /* 0x040fe20000400000 */
[C---:B------:R-:W-:Y:S01]  /*7aa0*/  FMUL R3, R33.reuse, R6 ;  /* 0x0000000621037220 */ /* 0x040fe20000400000 */
[----:B------:R-:W-:Y:S01]  /*7ab0*/  FMUL R7, R33, R7 ;  /* 0x0000000721077220 */ /* 0x000fe20000400000 */
[----:B----4-:R-:W-:Y:S01]  /*7ac0*/  FFMA R36, R35, R40, R0 ;  /* 0x0000002823247223 */ /* 0x010fe20000000000 */
        /* <DEDUP_REMOVED lines=53> */
.L_x_142:
[----:B------:R-:W-:Y:S05]  /*7e20*/  BSYNC.RECONVERGENT B0 ;  /* 0x0000000000007941 */ /* 0x000fea0003800200 */
.L_x_141:
[----:B------:R-:W-:Y:S01]  /*7e30*/  BAR.SYNC.DEFER_BLOCKING 0x1, 0x80 ;  /* 0x0042000000007b1d */ /* 0x000fe20000010000 */
[----:B------:R-:W-:Y:S01]  /*7e40*/  UIADD3 UR43, UPT, UPT, UR40, 0x1, URZ ;  /* 0x00000001282b7890 */ /* 0x000fe2000fffe0ff */
[----:B------:R-:W-:Y:S03]  /*7e50*/  HFMA2 R87, -RZ, RZ, 0, 0 ;  /* 0x00000000ff577431 */ /* 0x000fe600000001ff */
        /* <DEDUP_REMOVED lines=19> */
.L_x_146:
[----:B------:R-:W-:Y:S05]  /*7f90*/  BSYNC B0 ;  /* 0x0000000000007941 */ /* 0x000fea0003800000 */
.L_x_145:
[----:B------:R-:W-:Y:S01]  /*7fa0*/  ISETP.NE.AND P0, PT, R86, RZ, PT ;  /* 0x000000ff5600720c */ /* 0x000fe20003f05270 */
[----:B------:R-:W-:Y:S11]  /*7fb0*/  VIADD R84, R84, 0x1 ;  /* 0x0000000154547836 */ /* 0x000ff60000000000 */
[----:B------:R-:W-:Y:S01]  /*7fc0*/  @!UPT UIADD3 URZ, UPT, UPT, URZ, URZ, URZ ;  /* 0x000000fffffff290 */ /* 0x000fe2000fffe0ff */
[----:B------:R2:W4:Y:S04]  /*7fd0*/  @P0 LDS.128 R40, [R5] ;  /* 0x0000000005280984 */ /* 0x0005280000000c00 */
[----:B------:R2:W1:Y:S04]  /*7fe0*/  @P0 LDS.128 R44, [R4+0x10] ;  /* 0x00001000042c0984 */ /* 0x0004680000000c00 */
[----:B------:R2:W1:Y:S04]  /*7ff0*/  @P0 LDS.128 R48, [R3+0x20] ;  /* 0x0000200003300984 */ /* 0x0004680000000c00 */
[----:B------:R2:W1:Y:S01]  /*8000*/  @P0 LDS.128 R52, [R2+0x30] ;  /* 0x0000300002340984 */ /* 0x0004620000000c00 */
[C---:B------:R-:W-:Y:S04]  /*8010*/  ISETP.NE.AND P0, PT, R84.reuse, 0x4, PT ;  /* 0x000000045400780c */ /* 0x040fe80003f05270 */
[----:B------:R-:W-:Y:S02]  /*8020*/  SEL R84, R84, RZ, P0 ;  /* 0x000000ff54547207 */ /* 0x000fe40000000000 */
[----:B------:R-:W-:Y:S02]  /*8030*/  SEL R87, RZ, 0x1, P0 ;  /* 0x00000001ff577807 */ /* 0x000fe40000000000 */
.L_x_144:
[----:B------:R-:W-:Y:S05]  /*8040*/  BSYNC B1 ;  /* 0x0000000000017941 */ /* 0x000fea0003800000 */
.L_x_143:
        /* <DEDUP_REMOVED lines=21> */
.L_x_148:
        /* <DEDUP_REMOVED lines=54> */
[----:B------:R-:W-:Y:S01]  /*8500*/  @P6 SHF.L.U32 R2, R87, 0x1f, RZ ;  /* 0x0000001f57026819 */ /* 0x000fe200000006ff */
        /* <DEDUP_REMOVED lines=11> */
.L_x_150:
[----:B------:R-:W-:Y:S05]  /*85c0*/  BSYNC.RECONVERGENT B0 ;  /* 0x0000000000007941 */ /* 0x000fea0003800200 */
.L_x_149:
        /* <DEDUP_REMOVED lines=18> */
[----:B------:R-:W-:Y:S04]  /*86f0*/  SHF.L.U32 R6, R87, 0x1f, RZ ;  /* 0x0000001f57067819 */ /* 0x000fe800000006ff */
[----:B------:R-:W1:Y:S02]  /*8700*/  SYNCS.PHASECHK.TRANS64.TRYWAIT P0, [R0+URZ+0x80], R6 ;  /* 0x00008006000075a7 */ /* 0x000e6400080011ff */
[----:B-1----:R-:W-:Y:S05]  /*8710*/  @!P0 BRA `(.L_x_155) ;  /* 0x0000003000088947 */ /* 0x002fea0003800000 */
.L_x_154:
[----:B------:R-:W-:Y:S05]  /*8720*/  BSYNC B0 ;  /* 0x0000000000007941 */ /* 0x000fea0003800000 */
.L_x_153:
[----:B------:R-:W-:Y:S01]  /*8730*/  ISETP.NE.AND P0, PT, R86, RZ, PT ;  /* 0x000000ff5600720c */ /* 0x000fe20003f05270 */
[----:B------:R-:W-:Y:S11]  /*8740*/  VIADD R84, R84, 0x1 ;  /* 0x0000000154547836 */ /* 0x000ff60000000000 */
[----:B------:R-:W-:Y:S01]  /*8750*/  @!UPT UIADD3 URZ, UPT, UPT, URZ, URZ, URZ ;  /* 0x000000fffffff290 */ /* 0x000fe2000fffe0ff */
[----:B------:R2:W4:Y:S04]  /*8760*/  @P0 LDS.128 R40, [R5] ;  /* 0x0000000005280984 */ /* 0x0005280000000c00 */
[----:B------:R2:W2:Y:S04]  /*8770*/  @P0 LDS.128 R44, [R4+0x10] ;  /* 0x00001000042c0984 */ /* 0x0004a80000000c00 */
[----:B------:R2:W2:Y:S04]  /*8780*/  @P0 LDS.128 R48, [R3+0x20] ;  /* 0x0000200003300984 */ /* 0x0004a80000000c00 */
[----:B------:R2:W2:Y:S01]  /*8790*/  @P0 LDS.128 R52, [R2+0x30] ;  /* 0x0000300002340984 */ /* 0x0004a20000000c00 */
[C---:B------:R-:W-:Y:S04]  /*87a0*/  ISETP.NE.AND P0, PT, R84.reuse, 0x4, PT ;  /* 0x000000045400780c */ /* 0x040fe80003f05270 */
[----:B-1----:R-:W-:Y:S02]  /*87b0*/  SEL R0, RZ, 0x1, P0 ;  /* 0x00000001ff007807 */ /* 0x002fe40000000000 */
[----:B------:R-:W-:Y:S02]  /*87c0*/  SEL R84, R84, RZ, P0 ;  /* 0x000000ff54547207 */ /* 0x000fe40000000000 */
[----:B------:R-:W-:Y:S02]  /*87d0*/  LOP3.LUT R87, R87, R0, RZ, 0x3c, !PT ;  /* 0x0000000057577212 */ /* 0x000fe400078e3cff */
.L_x_152:
[----:B------:R-:W-:Y:S05]  /*87e0*/  BSYNC B1 ;  /* 0x0000000000017941 */ /* 0x000fea0003800000 */
.L_x_151:
[----:B------:R-:W-:Y:S05]  /*87f0*/  VIADD R0, R34, 0x40 ;  /* 0x0000004022007836 */ /* 0x000fea0000000000 */
[----:B------:R-:W-:Y:S04]  /*8800*/  SHF.R.U32.HI R0, RZ, 0x15, R0 ;  /* 0x00000015ff007819 */ /* 0x000fe80000011600 */
[----:B------:R-:W-:Y:S11]  /*8810*/  LOP3.LUT P0, RZ, R0, 0x3, R68, 0x48, !PT ;  /* 0x0000000300ff7812 */ /* 0x000ff60007804844 */
[----:B------:R-:W-:Y:S02]  /*8820*/  @!UPT UIADD3 URZ, UPT, UPT, URZ, URZ, URZ ;  /* 0x000000fffffff290 */ /* 0x000fe4000fffe0ff */
[----:B------:R-:W-:Y:S05]  /*8830*/  @!P0 BRA `(.L_x_156) ;  /* 0x0000000000408947 */ /* 0x000fea0003800000 */
[----:B------:R-:W5:Y:S01]  /*8840*/  LDCU.64 UR8, c[0x4][0x70] ;  /* 0x01000e00ff0877ac */ /* 0x000f620008000a00 */
[----:B--2---:R-:W-:Y:S01]  /*8850*/  MOV R3, 0x0 ;  /* 0x0000000000037802 */ /* 0x004fe20000000f00 */
[----:B-1----:R-:W-:Y:S02]  /*8860*/  HFMA2 R12, -RZ, RZ, 0, 5.9604644775390625e-08 ;  /* 0x00000001ff0c7431 */ /* 0x002fe400000001ff */
[----:B------:R-:W-:Y:S02]  /*8870*/  IMAD.MOV.U32 R8, RZ, RZ, 0x192 ;  /* 0x00000192ff087424 */ /* 0x000fe400078e00ff */
[----:B------:R-:W-:Y:S01]  /*8880*/  IMAD.MOV.U32 R13, RZ, RZ, RZ ;  /* 0x000000ffff0d7224 */ /* 0x000fe200078e00ff */
[----:B------:R-:W1:Y:S01]  /*8890*/  LDCU.64 UR6, c[0x4][0x78] ;  /* 0x01000f00ff0677ac */ /* 0x000e620008000a00 */
[----:B------:R-:W2:Y:S01]  /*88a0*/  LDC.64 R2, c[0x4][R3] ;  /* 0x0100000003027b82 */ /* 0x000ea20000000a00 */
[----:B------:R-:W3:Y:S01]  /*88b0*/  LDCU.64 UR4, c[0x4][0x10] ;  /* 0x01000200ff0477ac */ /* 0x000ee20008000a00 */
[----:B-----5:R-:W-:Y:S01]  /*88c0*/  MOV R5, UR9 ;  /* 0x0000000900057c02 */ /* 0x020fe20008000f00 */
[----:B------:R-:W-:Y:S01]  /*88d0*/  IMAD.U32 R4, RZ, RZ, UR8 ;  /* 0x00000008ff047e24 */ /* 0x000fe2000f8e00ff */
[----:B-1----:R-:W-:Y:S01]  /*88e0*/  MOV R7, UR7 ;  /* 0x0000000700077c02 */ /* 0x002fe20008000f00 */
[----:B------:R-:W-:Y:S01]  /*88f0*/  IMAD.U32 R6, RZ, RZ, UR6 ;  /* 0x00000006ff067e24 */ /* 0x000fe2000f8e00ff */
[----:B---3--:R-:W-:Y:S01]  /*8900*/  MOV R11, UR5 ;  /* 0x00000005000b7c02 */ /* 0x008fe20008000f00 */
[----:B------:R-:W-:Y:S02]  /*8910*/  IMAD.U32 R10, RZ, RZ, UR4 ;  /* 0x00000004ff0a7e24 */ /* 0x000fe4000f8e00ff */
[----:B------:R-:W-:Y:S07]  /*8920*/  LEPC R20, `(.L_x_156) ;  /* 0x000000001014794e */ /* 0x000fee0000000000 */
[----:B--2-4-:R-:W-:Y:S05]  /*8930*/  CALL.ABS.NOINC R2 ;  /* 0x0000000002007343 */ /* 0x014fea0003c00000 */
.L_x_156:
[----:B------:R-:W-:Y:S05]  /*8940*/  WARPSYNC.ALL ;  /* 0x0000000000007948 */ /* 0x000fea0003800000 */
[----:B------:R-:W-:Y:S01]  /*8950*/  R2UR UR4, R34 ;  /* 0x00000000220472ca */ /* 0x000fe200000e0000 */
[----:B------:R-:W-:Y:S01]  /*8960*/  BSSY.RECONVERGENT B0, `(.L_x_157) ;  /* 0x0000043000007945 */ /* 0x000fe20003800200 */
[----:B------:R-:W-:Y:S02]  /*8970*/  ISETP.NE.AND P6, PT, R82, RZ, PT ;  /* 0x000000ff5200720c */ /* 0x000fe40003fc5270 */
[----:B------:R-:W-:Y:S02]  /*8980*/  ISETP.NE.AND P0, PT, R77, RZ, PT ;  /* 0x000000ff4d00720c */ /* 0x000fe40003f05270 */
[----:B------:R-:W-:Y:S07]  /*8990*/  MOV R20, UR40 ;  /* 0x0000002800147c02 */ /* 0x000fee0008000f00 */
[----:B-12---:R-:W1:Y:S02]  /*89a0*/  LDTM.x16 R4, tmem[UR4+0x40] ;  /* 0x00004004000479ee */ /* 0x006e640008240000 */
        /* <DEDUP_REMOVED lines=50> */
[----:B------:R-:W-:Y:S02]  /*8cd0*/  UIADD3 UR10, UPT, UPT, UR48, 0x200, URZ ;  /* 0x00000200300a7890 */ /* 0x000fe4000fffe0ff */
[----:B------:R-:W-:Y:S02]  /*8ce0*/  UIADD3 UR8, UP0, UPT, UR52, 0x680, URZ ;  /* 0x0000068034087890 */ /* 0x000fe4000ff1e0ff */
[----:B------:R-:W-:Y:S02]  /*8cf0*/  UIADD3 UR5, UPT, UPT, UR41, 0x40, URZ ;  /* 0x0000004029057890 */ /* 0x000fe4000fffe0ff */
[----:B------:R-:W-:Y:S01]  /*8d00*/  MOV R69, UR10 ;  /* 0x0000000a00457c02 */ /* 0x000fe20008000f00 */
[----:B------:R-:W-:Y:S01]  /*8d10*/  UIADD3.X UR9, UPT, UPT, URZ, UR53, URZ, UP0, !UPT ;  /* 0x00000035ff097290 */ /* 0x000fe200087fe4ff */
[----:B------:R-:W-:Y:S02]  /*8d20*/  UMOV UR6, UR42 ;  /* 0x0000002a00067c82 */ /* 0x000fe40008000000 */
[----:B------:R-:W-:Y:S01]  /*8d30*/  R2UR UR4, R69 ;  /* 0x00000000450472ca */ /* 0x000fe200000e0000 */
[----:B------:R-:W-:Y:S11]  /*8d40*/  UMOV UR7, UR36 ;  /* 0x0000002400077c82 */ /* 0x000ff60008000000 */
[----:B------:R-:W-:Y:S01]  /*8d50*/  @!UPT UIADD3 URZ, UPT, UPT, URZ, URZ, URZ ;  /* 0x000000fffffff290 */ /* 0x000fe2000fffe0ff */
[----:B------:R2:W-:Y:S01]  /*8d60*/  UTMASTG.3D [UR4], [UR8] ;  /* 0x00000004080073b5 */ /* 0x0005e20008010000 */
[----:B------:R0:W-:Y:S01]  /*8d70*/  UTMACMDFLUSH ;  /* 0x00000000000079b7 */ /* 0x0001e20000000000 */
[----:B--2---:R-:W-:Y:S04]  /*8d80*/  DEPBAR.LE SB0, 0x1 ;  /* 0x000080400000791a */ /* 0x004fe80000000000 */
.L_x_158:
[----:B------:R-:W-:Y:S05]  /*8d90*/  BSYNC.RECONVERGENT B0 ;  /* 0x0000000000007941 */ /* 0x000fea0003800200 */
.L_x_157:
        /* <DEDUP_REMOVED lines=21> */
.L_x_162:
[----:B------:R-:W-:Y:S05]  /*8ef0*/  BSYNC B0 ;  /* 0x0000000000007941 */ /* 0x000fea0003800000 */
.L_x_161:
        /* <DEDUP_REMOVED lines=11> */
.L_x_160:
[----:B------:R-:W-:Y:S05]  /*8fb0*/  BSYNC B1 ;  /* 0x0000000000017941 */ /* 0x000fea0003800000 */
.L_x_159:
        /* <DEDUP_REMOVED lines=21> */
.L_x_164:
        /* <DEDUP_REMOVED lines=66> */
.L_x_166:
[----:B------:R-:W-:Y:S05]  /*9530*/  BSYNC.RECONVERGENT B0 ;  /* 0x0000000000007941 */ /* 0x000fea0003800200 */
.L_x_165:
        /* <DEDUP_REMOVED lines=21> */
.L_x_170:
[----:B------:R-:W-:Y:S05]  /*9690*/  BSYNC B0 ;  /* 0x0000000000007941 */ /* 0x000fea0003800000 */
.L_x_169:
        /* <DEDUP_REMOVED lines=11> */
.L_x_168:
[----:B------:R-:W-:Y:S05]  /*9750*/  BSYNC B1 ;  /* 0x0000000000017941 */ /* 0x000fea0003800000 */
.L_x_167:
        /* <DEDUP_REMOVED lines=21> */
.L_x_172:
        /* <DEDUP_REMOVED lines=66> */
.L_x_174:
[----:B------:R-:W-:Y:S05]  /*9cd0*/  BSYNC.RECONVERGENT B0 ;  /* 0x0000000000007941 */ /* 0x000fea0003800200 */
.L_x_173:
        /* <DEDUP_REMOVED lines=21> */
.L_x_178:
[----:B------:R-:W-:Y:S05]  /*9e30*/  BSYNC B0 ;  /* 0x0000000000007941 */ /* 0x000fea0003800000 */
.L_x_177:
[----:B------:R-:W-:Y:S11]  /*9e40*/  ISETP.NE.AND P0, PT, R86, RZ, PT ;  /* 0x000000ff5600720c */ /* 0x000ff60003f05270 */
[----:B------:R-:W-:Y:S02]  /*9e50*/  @!UPT UIADD3 URZ, UPT, UPT, URZ, URZ, URZ ;  /* 0x000000fffffff290 */ /* 0x000fe4000fffe0ff */
[----:B------:R2:W4:Y:S04]  /*9e60*/  @P0 LDS.128 R40, [R4] ;  /* 0x0000000004280984 */ /* 0x0005280000000c00 */
[----:B------:R2:W1:Y:S04]  /*9e70*/  @P0 LDS.128 R44, [R3+0x10] ;  /* 0x00001000032c0984 */ /* 0x0004680000000c00 */
[----:B------:R2:W1:Y:S04]  /*9e80*/  @P0 LDS.128 R48, [R2+0x20] ;  /* 0x0000200002300984 */ /* 0x0004680000000c00 */
[----:B------:R2:W1:Y:S02]  /*9e90*/  @P0 LDS.128 R52, [R84+0x30] ;  /* 0x0000300054340984 */ /* 0x0004640000000c00 */
.L_x_176:
[----:B------:R-:W-:Y:S05]  /*9ea0*/  BSYNC B1 ;  /* 0x0000000000017941 */ /* 0x000fea0003800000 */
.L_x_175:
        /* <DEDUP_REMOVED lines=21> */
.L_x_180:
[----:B------:R-:W-:Y:S01]  /*a000*/  ISETP.NE.AND P0, PT, R77, RZ, PT ;  /* 0x000000ff4d00720c */ /* 0x000fe20003f05270 */
[----:B------:R-:W-:Y:S05]  /*a010*/  WARPSYNC.ALL ;  /* 0x0000000000007948 */ /* 0x000fea0003800000 */
[----:B------:R-:W-:Y:S01]  /*a020*/  R2UR UR4, R34 ;  /* 0x00000000220472ca */ /* 0x000fe200000e0000 */
[----:B------:R-:W-:Y:S01]  /*a030*/  BSSY.RECONVERGENT B0, `(.L_x_181) ;  /* 0x000003b000007945 */ /* 0x000fe20003800200 */
[----:B------:R-:W-:Y:S04]  /*a040*/  IADD3 R83, PT, PT, R83, 0x110, RZ ;  /* 0x0000011053537810 */ /* 0x000fe80007ffe0ff */
[----:B------:R-:W-:Y:S07]  /*a050*/  LOP3.LUT R83, R83, 0xfefffff8, RZ, 0xc0, !PT ;  /* 0xfefffff853537812 */ /* 0x000fee00078ec0ff */
[----:B--2---:R-:W1:Y:S01]  /*a060*/  LDTM.x16 R4, tmem[UR4+0x70] ;  /* 0x00007004000479ee */ /* 0x004e620008240000 */
[----:B------:R-:W-:Y:S01]  /*a070*/  NOP ;  /* 0x0000000000007918 */ /* 0x000fe20000000000 */
[----:B-1----:R1:W-:Y:S01]  /*a080*/  SYNCS.ARRIVE.TRANS64.RED.A1T0 RZ, [R83+URZ], RZ ;  /* 0x000000ff53ff79a7 */ /* 0x0023e200081004ff */
[C---:B------:R-:W-:Y:S01]  /*a090*/  FMUL R0, R33.reuse, R4 ;  /* 0x0000000421007220 */ /* 0x040fe20000400000 */
        /* <DEDUP_REMOVED lines=52> */
.L_x_182:
[----:B------:R-:W-:Y:S05]  /*a3e0*/  BSYNC.RECONVERGENT B0 ;  /* 0x0000000000007941 */ /* 0x000fea0003800200 */
.L_x_181:
[----:B------:R-:W-:Y:S01]  /*a3f0*/  BAR.SYNC.DEFER_BLOCKING 0x1, 0x80 ;  /* 0x0042000000007b1d */ /* 0x000fe20000010000 */
[----:B------:R-:W-:Y:S01]  /*a400*/  UISETP.NE.AND UP0, UPT, UR49, -0x8, UPT ;  /* 0xfffffff83100788c */ /* 0x000fe2000bf05270 */
[----:B------:R-:W-:Y:S08]  /*a410*/  IADD3 R31, PT, PT, R31, 0x1, RZ ;  /* 0x000000011f1f7810 */ /* 0x000ff00007ffe0ff */
[----:B------:R-:W-:Y:S05]  /*a420*/  BRA.U !UP0, `(.L_x_183) ;  /* 0x0000000108287547 */ /* 0x000fea000b800000 */
[----:B------:R-:W-:Y:S01]  /*a430*/  ISETP.NE.AND P0, PT, R82, RZ, PT ;  /* 0x000000ff5200720c */ /* 0x000fe20003f05270 */
[----:B------:R-:W-:Y:S01]  /*a440*/  IMAD.U32 R2, RZ, RZ, UR51 ;  /* 0x00000033ff027e24 */ /* 0x000fe2000f8e00ff */
[----:B------:R-:W-:Y:S01]  /*a450*/  UIADD3 UR51, UPT, UPT, UR51, 0x1, URZ ;  /* 0x0000000133337890 */ /* 0x000fe2000fffe0ff */
[----:B------:R-:W-:Y:S03]  /*a460*/  IMAD.U32 R0, RZ, RZ, UR37 ;  /* 0x00000025ff007e24 */ /* 0x000fe6000f8e00ff */
[----:B------:R-:W-:Y:S04]  /*a470*/  UISETP.NE.AND UP0, UPT, UR51, 0x4, UPT ;  /* 0x000000043300788c */ /* 0x000fe8000bf05270 */
[----:B------:R-:W-:Y:S03]  /*a480*/  USEL UR51, UR51, URZ, UP0 ;  /* 0x000000ff33337287 */ /* 0x000fe60008000000 */
[----:B------:R-:W-:Y:S05]  /*a490*/  @P0 LEA R2, R2, UR48, 0x3 ;  /* 0x0000003002020c11 */ /* 0x000fea000f8e18ff */
[----:B------:R-:W-:Y:S05]  /*a4a0*/  @P0 VIADD R2, R2, 0xa0 ;  /* 0x000000a002020836 */ /* 0x000fea0000000000 */
[----:B------:R-:W-:Y:S04]  /*a4b0*/  @P0 PRMT R0, R0, 0x654, R2 ;  /* 0x0000065400000816 */ /* 0x000fe80000000002 */
[----:B------:R2:W-:Y:S03]  /*a4c0*/  @P0 SYNCS.ARRIVE.TRANS64.RED.A1T0 RZ, [R0+URZ], RZ ;  /* 0x000000ff00ff09a7 */ /* 0x0005e600081004ff */
.L_x_183:
[----:B------:R-:W-:Y:S01]  /*a4d0*/  ISETP.NE.AND P2, PT, R78, RZ, PT ;  /* 0x000000ff4e00720c */ /* 0x000fe20003f45270 */
[----:B------:R-:W-:Y:S01]  /*a4e0*/  UIADD3 UR49, UPT, UPT, UR49, 0x8, URZ ;  /* 0x0000000831317890 */ /* 0x000fe2000fffe0ff */
[----:B------:R-:W-:Y:S01]  /*a4f0*/  ISETP.NE.AND P0, PT, R80, 0x2, PT ;  /* 0x000000025000780c */ /* 0x000fe20003f05270 */
[----:B-1----:R-:W-:Y:S01]  /*a500*/  IMAD.IADD R15, R29, 0x1, R62 ;  /* 0x000000011d0f7824 */ /* 0x002fe200078e023e */
[----:B------:R-:W-:Y:S01]  /*a510*/  ISETP.NE.AND P1, PT, R31, 0x4, PT ;  /* 0x000000041f00780c */ /* 0x000fe20003f25270 */
[----:B------:R-:W-:Y:S01]  /*a520*/  IMAD.IADD R14, R30, 0x1, R63 ;  /* 0x000000011e0e7824 */ /* 0x000fe200078e023f */
[----:B------:R-:W-:Y:S02]  /*a530*/  SEL R2, RZ, 0x1, P0 ;  /* 0x00000001ff027807 */ /* 0x000fe40000000000 */
[----:B--2---:R-:W-:Y:S02]  /*a540*/  SEL R0, RZ, 0x1, P1 ;  /* 0x00000001ff007807 */ /* 0x004fe40000800000 */
[----:B------:R-:W-:Y:S02]  /*a550*/  LOP3.LUT R71, R71, R2, RZ, 0x3c, !PT ;  /* 0x0000000247477212 */ /* 0x000fe400078e3cff */
[----:B------:R-:W-:Y:S02]  /*a560*/  LOP3.LUT R72, R72, R0, RZ, 0x3c, !PT ;  /* 0x0000000048487212 */ /* 0x000fe400078e3cff */
[----:B------:R-:W-:Y:S02]  /*a570*/  @P2 R2UR UR36, R70 ;  /* 0x00000000462422ca */ /* 0x000fe400000e0000 */
[----:B------:R-:W-:Y:S02]  /*a580*/  SEL R80, R80, RZ, P0 ;  /* 0x000000ff50507207 */ /* 0x000fe40000000000 */
[----:B------:R-:W-:Y:S01]  /*a590*/  SEL R31, R31, RZ, P1 ;  /* 0x000000ff1f1f7207 */ /* 0x000fe20000800000 */
[----:B------:R-:W-:Y:S10]  /*a5a0*/  @P2 BRA `(.L_x_184) ;  /* 0xffffffb400ac2947 */ /* 0x000ff4000383ffff */
[----:B------:R-:W-:-:S09]  /*a5b0*/  UISETP.NE.AND UP0, UPT, UR50, URZ, UPT ;  /* 0x000000ff3200728c */ /* 0x000fd2000bf05270 */
[----:B------:R-:W-:Y:S05]  /*a5c0*/  BRA.U !UP0, `(.L_x_185) ;  /* 0x0000000108487547 */ /* 0x000fea000b800000 */
[----:B------:R-:W1:Y:S02]  /*a5d0*/  LDCU.64 UR4, c[0x0][0x890] ;  /* 0x00011200ff0477ac */ /* 0x000e640008000a00 */
[----:B-1----:R-:W-:-:S04]  /*a5e0*/  UISETP.NE.U32.AND UP0, UPT, UR4, URZ, UPT ;  /* 0x000000ff0400728c */ /* 0x002fc8000bf05070 */
[----:B------:R-:W-:-:S09]  /*a5f0*/  UISETP.NE.AND.EX UP0, UPT, UR5, URZ, UPT, UP0 ;  /* 0x000000ff0500728c */ /* 0x000fd2000bf05300 */
[----:B------:R-:W-:Y:S05]  /*a600*/  BRA.U UP0, `(.L_x_186) ;  /* 0x00000001000c7547 */ /* 0x000fea000b800000 */
[----:B------:R-:W-:-:S13]  /*a610*/  FSETP.NEU.AND P0, PT, R35, RZ, PT ;  /* 0x000000ff2300720b */ /* 0x000fda0003f0d000 */
[----:B------:R-:W-:Y:S05]  /*a620*/  @!P0 EXIT ;  /* 0x000000000000894d */ /* 0x000fea0003800000 */
[----:B------:R-:W-:Y:S05]  /*a630*/  BRA `(.L_x_185) ;  /* 0x00000000002c7947 */ /* 0x000fea0003800000 */
.L_x_186:
[----:B------:R-:W-:Y:S01]  /*a640*/  ISETP.NE.AND P0, PT, R79, RZ, PT ;  /* 0x000000ff4f00720c */ /* 0x000fe20003f05270 */
[----:B------:R-:W-:-:S12]  /*a650*/  BSSY.RECONVERGENT B0, `(.L_x_185) ;  /* 0x0000009000007945 */ /* 0x000fd80003800200 */
[----:B------:R-:W-:Y:S05]  /*a660*/  @P0 BRA `(.L_x_187) ;  /* 0x0000000000140947 */ /* 0x000fea0003800000 */
[----:B------:R-:W1:Y:S02]  /*a670*/  LDCU.64 UR4, c[0x0][0x888] ;  /* 0x00011100ff0477ac */ /* 0x000e640008000a00 */
[----:B-1----:R-:W-:-:S04]  /*a680*/  ISETP.NE.U32.AND P0, PT, RZ, UR4, PT ;  /* 0x00000004ff007c0c */ /* 0x002fc8000bf05070 */
[----:B------:R-:W-:-:S13]  /*a690*/  ISETP.NE.AND.EX P0, PT, RZ, UR5, PT, P0 ;  /* 0x00000005ff007c0c */ /* 0x000fda000bf05300 */
[----:B------:R-:W-:Y:S05]  /*a6a0*/  @!P0 EXIT ;  /* 0x000000000000894d */ /* 0x000fea0003800000 */
[----:B------:R-:W-:Y:S05]  /*a6b0*/  BRA `(.L_x_188) ;  /* 0x0000000000087947 */ /* 0x000fea0003800000 */
.L_x_187:
[----:B------:R-:W-:-:S13]  /*a6c0*/  FSETP.NEU.AND P0, PT, R35, RZ, PT ;  /* 0x000000ff2300720b */ /* 0x000fda0003f0d000 */
[----:B------:R-:W-:Y:S05]  /*a6d0*/  @!P0 EXIT ;  /* 0x000000000000894d */ /* 0x000fea0003800000 */
.L_x_188:
[----:B------:R-:W-:Y:S05]  /*a6e0*/  BSYNC.RECONVERGENT B0 ;  /* 0x0000000000007941 */ /* 0x000fea0003800200 */
.L_x_185:
[----:B------:R-:W-:Y:S01]  /*a6f0*/  ULEA UR4, UR51, UR48, 0x3 ;  /* 0x0000003033047291 */ /* 0x000fe2000f8e18ff */
[----:B------:R-:W-:-:S04]  /*a700*/  DEPBAR.LE SB0, 0x0 ;  /* 0x000080000000791a */ /* 0x000fc80000000000 */
[----:B------:R-:W-:-:S04]  /*a710*/  UIADD3 UR4, UPT, UPT, UR4, 0xa0, URZ ;  /* 0x000000a004047890 */ /* 0x000fc8000fffe0ff */
[----:B------:R-:W-:-:S09]  /*a720*/  UPRMT UR4, UR37, 0x654, UR4 ;  /* 0x0000065425047896 */ /* 0x000fd20008000004 */
[----:B------:R-:W-:Y:S01]  /*a730*/  SYNCS.ARRIVE.TRANS64.RED.A1T0 RZ, [UR4], RZ ;  /* 0x000000ffffff79a7 */ /* 0x000fe20008100404 */
[----:B------:R-:W-:Y:S05]  /*a740*/  EXIT ;  /* 0x000000000000794d */ /* 0x000fea0003800000 */
.L_x_24:
[----:B--2---:R2:W4:Y:S02]  /*a750*/  SYNCS.PHASECHK.TRANS64.TRYWAIT P0, [R2+URZ+0x140], R3 ;  /* 0x00014003020075a7 */ /* 0x00452400080011ff */
[----:B----4-:R-:W-:Y:S05]  /*a760*/  @!P0 NANOSLEEP.SYNCS 0x989680 ;  /* 0x009896800000895d */ /* 0x010fea0003900000 */
[----:B------:R-:W4:Y:S02]  /*a770*/  @!P0 SYNCS.PHASECHK.TRANS64 P0, [R2+URZ+0x140], R3 ;  /* 0x00014003020085a7 */ /* 0x000f2400080010ff */
[----:B----4-:R-:W-:Y:S05]  /*a780*/  @!P0 BRA `(.L_x_24) ;  /* 0xfffffffc00f08947 */ /* 0x010fea000383ffff */
[----:B------:R-:W-:Y:S05]  /*a790*/  BRA `(.L_x_189) ;  /* 0xffffff70003c7947 */ /* 0x000fea000383ffff */
.L_x_27:
[----:B------:R-:W-:-:S07]  /*a7a0*/  MOV R2, UR33 ;  /* 0x0000002100027c02 */ /* 0x000fce0008000f00 */
.L_x_190:
[----:B-1----:R1:W2:Y:S02]  /*a7b0*/  SYNCS.PHASECHK.TRANS64.TRYWAIT P0, [R2+URZ+0x40], R4 ;  /* 0x00004004020075a7 */ /* 0x0022a400080011ff */
[----:B--2---:R-:W-:Y:S05]  /*a7c0*/  @!P0 NANOSLEEP.SYNCS 0x989680 ;  /* 0x009896800000895d */ /* 0x004fea0003900000 */
[----:B------:R-:W2:Y:S02]  /*a7d0*/  @!P0 SYNCS.PHASECHK.TRANS64 P0, [R2+URZ+0x40], R4 ;  /* 0x00004004020085a7 */ /* 0x000ea400080010ff */
[----:B--2---:R-:W-:Y:S05]  /*a7e0*/  @!P0 BRA `(.L_x_190) ;  /* 0xfffffffc00f08947 */ /* 0x004fea000383ffff */
[----:B------:R-:W-:Y:S05]  /*a7f0*/  BRA `(.L_x_26) ;  /* 0xffffff7000a47947 */ /* 0x000fea000383ffff */
.L_x_34:
[----:B-1----:R-:W-:-:S07]  /*a800*/  MOV R2, UR17 ;  /* 0x0000001100027c02 */ /* 0x002fce0008000f00 */
.L_x_191:
[----:B-1----:R1:W2:Y:S02]  /*a810*/  SYNCS.PHASECHK.TRANS64.TRYWAIT P0, [R2+URZ+0x40], R4 ;  /* 0x00004004020075a7 */ /* 0x0022a400080011ff */
[----:B--2---:R-:W-:Y:S05]  /*a820*/  @!P0 NANOSLEEP.SYNCS 0x989680 ;  /* 0x009896800000895d */ /* 0x004fea0003900000 */
[----:B------:R-:W2:Y:S02]  /*a830*/  @!P0 SYNCS.PHASECHK.TRANS64 P0, [R2+URZ+0x40], R4 ;  /* 0x00004004020085a7 */ /* 0x000ea400080010ff */
[----:B--2---:R-:W-:Y:S05]  /*a840*/  @!P0 BRA `(.L_x_191) ;  /* 0xfffffffc00f08947 */ /* 0x004fea000383ffff */
[----:B------:R-:W-:Y:S05]  /*a850*/  BRA `(.L_x_33) ;  /* 0xffffff7400607947 */ /* 0x000fea000383ffff */
.L_x_39:
[----:B-1----:R1:W2:Y:S02]  /*a860*/  SYNCS.PHASECHK.TRANS64.TRYWAIT P0, [R2+URZ+0xd0], R3 ;  /* 0x0000d003020075a7 */ /* 0x0022a400080011ff */
[----:B--2---:R-:W-:Y:S05]  /*a870*/  @!P0 NANOSLEEP.SYNCS 0x989680 ;  /* 0x009896800000895d */ /* 0x004fea0003900000 */
[----:B------:R-:W2:Y:S02]  /*a880*/  @!P0 SYNCS.PHASECHK.TRANS64 P0, [R2+URZ+0xd0], R3 ;  /* 0x0000d003020085a7 */ /* 0x000ea400080010ff */
[----:B--2---:R-:W-:Y:S05]  /*a890*/  @!P0 BRA `(.L_x_39) ;  /* 0xfffffffc00f08947 */ /* 0x004fea000383ffff */
[----:B------:R-:W-:Y:S05]  /*a8a0*/  BRA `(.L_x_192) ;  /* 0xffffff7800047947 */ /* 0x000fea000383ffff */
.L_x_43:
[----:B---3--:R-:W-:-:S07]  /*a8b0*/  MOV R0, UR4 ;  /* 0x0000000400007c02 */ /* 0x008fce0008000f00 */
.L_x_193:
[----:B-1----:R1:W2:Y:S02]  /*a8c0*/  SYNCS.PHASECHK.TRANS64.TRYWAIT P0, [R0+URZ], R2 ;  /* 0x00000002000075a7 */ /* 0x0022a400080011ff */
[----:B--2---:R-:W-:Y:S05]  /*a8d0*/  @!P0 NANOSLEEP.SYNCS 0x989680 ;  /* 0x009896800000895d */ /* 0x004fea0003900000 */
[----:B------:R-:W2:Y:S02]  /*a8e0*/  @!P0 SYNCS.PHASECHK.TRANS64 P0, [R0+URZ], R2 ;  /* 0x00000002000085a7 */ /* 0x000ea400080010ff */
[----:B--2---:R-:W-:Y:S05]  /*a8f0*/  @!P0 BRA `(.L_x_193) ;  /* 0xfffffffc00f08947 */ /* 0x004fea000383ffff */
[----:B------:R-:W-:Y:S05]  /*a900*/  BRA `(.L_x_194) ;  /* 0xffffff7c00747947 */ /* 0x000fea000383ffff */
.L_x_44:
[----:B---3--:R-:W-:-:S07]  /*a910*/  MOV R0, UR4 ;  /* 0x0000000400007c02 */ /* 0x008fce0008000f00 */
.L_x_195:
[----:B-1----:R1:W2:Y:S02]  /*a920*/  SYNCS.PHASECHK.TRANS64.TRYWAIT P0, [R0+URZ], R3 ;  /* 0x00000003000075a7 */ /* 0x0022a400080011ff */
[----:B--2---:R-:W-:Y:S05]  /*a930*/  @!P0 NANOSLEEP.SYNCS 0x989680 ;  /* 0x009896800000895d */ /* 0x004fea0003900000 */
[----:B------:R-:W2:Y:S02]  /*a940*/  @!P0 SYNCS.PHASECHK.TRANS64 P0, [R0+URZ], R3 ;  /* 0x00000003000085a7 */ /* 0x000ea400080010ff */
[----:B--2---:R-:W-:Y:S05]  /*a950*/  @!P0 BRA `(.L_x_195) ;  /* 0xfffffffc00f08947 */ /* 0x004fea000383ffff */
[----:B------:R-:W-:Y:S05]  /*a960*/  BRA `(.L_x_196) ;  /* 0xffffff7c00807947 */ /* 0x000fea000383ffff */
.L_x_45:
[----:B---3--:R-:W-:-:S07]  /*a970*/  MOV R0, UR4 ;  /* 0x0000000400007c02 */ /* 0x008fce0008000f00 */
.L_x_197:
[----:B-1----:R1:W2:Y:S02]  /*a980*/  SYNCS.PHASECHK.TRANS64.TRYWAIT P0, [R0+URZ], R3 ;  /* 0x00000003000075a7 */ /* 0x0022a400080011ff */
[----:B--2---:R-:W-:Y:S05]  /*a990*/  @!P0 NANOSLEEP.SYNCS 0x989680 ;  /* 0x009896800000895d */ /* 0x004fea0003900000 */
[----:B------:R-:W2:Y:S02]  /*a9a0*/  @!P0 SYNCS.PHASECHK.TRANS64 P0, [R0+URZ], R3 ;  /* 0x00000003000085a7 */ /* 0x000ea400080010ff */
[----:B--2---:R-:W-:Y:S05]  /*a9b0*/  @!P0 BRA `(.L_x_197) ;  /* 0xfffffffc00f08947 */ /* 0x004fea000383ffff */
[----:B------:R-:W-:Y:S05]  /*a9c0*/  BRA `(.L_x_198) ;  /* 0xffffff7c008c7947 */ /* 0x000fea000383ffff */
.L_x_46:
[----:B---3--:R-:W-:-:S07]  /*a9d0*/  MOV R0, UR4 ;  /* 0x0000000400007c02 */ /* 0x008fce0008000f00 */
.L_x_199:
[----:B-1----:R1:W2:Y:S02]  /*a9e0*/  SYNCS.PHASECHK.TRANS64.TRYWAIT P0, [R0+URZ], R3 ;  /* 0x00000003000075a7 */ /* 0x0022a400080011ff */
[----:B--2---:R-:W-:Y:S05]  /*a9f0*/  @!P0 NANOSLEEP.SYNCS 0x989680 ;  /* 0x009896800000895d */ /* 0x004fea0003900000 */
[----:B------:R-:W2:Y:S02]  /*aa00*/  @!P0 SYNCS.PHASECHK.TRANS64 P0, [R0+URZ], R3 ;  /* 0x00000003000085a7 */ /* 0x000ea400080010ff */
[----:B--2---:R-:W-:Y:S05]  /*aa10*/  @!P0 BRA `(.L_x_199) ;  /* 0xfffffffc00f08947 */ /* 0x004fea000383ffff */
[----:B------:R-:W-:Y:S05]  /*aa20*/  BRA `(.L_x_200) ;  /* 0xffffff7c00987947 */ /* 0x000fea000383ffff */
.L_x_47:
[----:B---3--:R-:W-:-:S07]  /*aa30*/  MOV R0, UR4 ;  /* 0x0000000400007c02 */ /* 0x008fce0008000f00 */
.L_x_201:
[----:B-1----:R1:W2:Y:S02]  /*aa40*/  SYNCS.PHASECHK.TRANS64.TRYWAIT P0, [R0+URZ], R3 ;  /* 0x00000003000075a7 */ /* 0x0022a400080011ff */
[----:B--2---:R-:W-:Y:S05]  /*aa50*/  @!P0 NANOSLEEP.SYNCS 0x989680 ;  /* 0x009896800000895d */ /* 0x004fea0003900000 */
[----:B------:R-:W2:Y:S02]  /*aa60*/  @!P0 SYNCS.PHASECHK.TRANS64 P0, [R0+URZ], R3 ;  /* 0x00000003000085a7 */ /* 0x000ea400080010ff */
[----:B--2---:R-:W-:Y:S05]  /*aa70*/  @!P0 BRA `(.L_x_201) ;  /* 0xfffffffc00f08947 */ /* 0x004fea000383ffff */
[----:B------:R-:W-:Y:S05]  /*aa80*/  BRA `(.L_x_202) ;  /* 0xffffff7c00a47947 */ /* 0x000fea000383ffff */
.L_x_48:
[----:B---3--:R-:W-:-:S07]  /*aa90*/  MOV R0, UR4 ;  /* 0x0000000400007c02 */ /* 0x008fce0008000f00 */
.L_x_203:
[----:B-1----:R1:W2:Y:S02]  /*aaa0*/  SYNCS.PHASECHK.TRANS64.TRYWAIT P0, [R0+URZ], R3 ;  /* 0x00000003000075a7 */ /* 0x0022a400080011ff */
[----:B--2---:R-:W-:Y:S05]  /*aab0*/  @!P0 NANOSLEEP.SYNCS 0x989680 ;  /* 0x009896800000895d */ /* 0x004fea0003900000 */
[----:B------:R-:W2:Y:S02]  /*aac0*/  @!P0 SYNCS.PHASECHK.TRANS64 P0, [R0+URZ], R3 ;  /* 0x00000003000085a7 */ /* 0x000ea400080010ff */
[----:B--2---:R-:W-:Y:S05]  /*aad0*/  @!P0 BRA `(.L_x_203) ;  /* 0xfffffffc00f08947 */ /* 0x004fea000383ffff */
[----:B------:R-:W-:Y:S05]  /*aae0*/  BRA `(.L_x_204) ;  /* 0xffffff7c00b07947 */ /* 0x000fea000383ffff */
.L_x_49:
[----:B---3--:R-:W-:-:S07]  /*aaf0*/  MOV R0, UR4 ;  /* 0x0000000400007c02 */ /* 0x008fce0008000f00 */
.L_x_205:
[----:B-1----:R1:W2:Y:S02]  /*ab00*/  SYNCS.PHASECHK.TRANS64.TRYWAIT P0, [R0+URZ], R3 ;  /* 0x00000003000075a7 */ /* 0x0022a400080011ff */
[----:B--2---:R-:W-:Y:S05]  /*ab10*/  @!P0 NANOSLEEP.SYNCS 0x989680 ;  /* 0x009896800000895d */ /* 0x004fea0003900000 */
[----:B------:R-:W2:Y:S02]  /*ab20*/  @!P0 SYNCS.PHASECHK.TRANS64 P0, [R0+URZ], R3 ;  /* 0x00000003000085a7 */ /* 0x000ea400080010ff */
[----:B--2---:R-:W-:Y:S05]  /*ab30*/  @!P0 BRA `(.L_x_205) ;  /* 0xfffffffc00f08947 */ /* 0x004fea000383ffff */
[----:B------:R-:W-:Y:S05]  /*ab40*/  BRA `(.L_x_206) ;  /* 0xffffff7c00bc7947 */ /* 0x000fea000383ffff */
.L_x_52:
[----:B-1----:R1:W2:Y:S02]  /*ab50*/  SYNCS.PHASECHK.TRANS64.TRYWAIT P0, [R0+URZ+0x130], R4 ;  /* 0x00013004000075a7 */ /* 0x0022a400080011ff */
[----:B--2---:R-:W-:Y:S05]  /*ab60*/  @!P0 NANOSLEEP.SYNCS 0x989680 ;  /* 0x009896800000895d */ /* 0x004fea0003900000 */
[----:B------:R-:W2:Y:S02]  /*ab70*/  @!P0 SYNCS.PHASECHK.TRANS64 P0, [R0+URZ+0x130], R4 ;  /* 0x00013004000085a7 */ /* 0x000ea400080010ff */
[----:B--2---:R-:W-:Y:S05]  /*ab80*/  @!P0 BRA `(.L_x_52) ;  /* 0xfffffffc00f08947 */ /* 0x004fea000383ffff */
[----:B------:R-:W-:Y:S05]  /*ab90*/  BRA `(.L_x_207) ;  /* 0xffffff80001c7947 */ /* 0x000fea000383ffff */
.L_x_53:
[----:B------:R-:W-:-:S07]  /*aba0*/  MOV R0, UR5 ;  /* 0x0000000500007c02 */ /* 0x000fce0008000f00 */
.L_x_208:
[----:B-1----:R1:W2:Y:S02]  /*abb0*/  SYNCS.PHASECHK.TRANS64.TRYWAIT P0, [R0+URZ+0xe0], R5 ;  /* 0x0000e005000075a7 */ /* 0x0022a400080011ff */
[----:B--2---:R-:W-:Y:S05]  /*abc0*/  @!P0 NANOSLEEP.SYNCS 0x989680 ;  /* 0x009896800000895d */ /* 0x004fea0003900000 */
[----:B------:R-:W2:Y:S02]  /*abd0*/  @!P0 SYNCS.PHASECHK.TRANS64 P0, [R0+URZ+0xe0], R5 ;  /* 0x0000e005000085a7 */ /* 0x000ea400080010ff */
[----:B--2---:R-:W-:Y:S05]  /*abe0*/  @!P0 BRA `(.L_x_208) ;  /* 0xfffffffc00f08947 */ /* 0x004fea000383ffff */
[----:B------:R-:W-:Y:S05]  /*abf0*/  BRA `(.L_x_209) ;  /* 0xffffff80002c7947 */ /* 0x000fea000383ffff */
.L_x_54:
[----:B-1----:R1:W2:Y:S02]  /*ac00*/  SYNCS.PHASECHK.TRANS64.TRYWAIT P1, [R0+URZ+0xd0], R4 ;  /* 0x0000d004000075a7 */ /* 0x0022a400080211ff */
[----:B--2---:R-:W-:Y:S05]  /*ac10*/  @!P1 NANOSLEEP.SYNCS 0x989680 ;  /* 0x009896800000995d */ /* 0x004fea0003900000 */
[----:B------:R-:W2:Y:S02]  /*ac20*/  @!P1 SYNCS.PHASECHK.TRANS64 P1, [R0+URZ+0xd0], R4 ;  /* 0x0000d004000095a7 */ /* 0x000ea400080210ff */
[----:B--2---:R-:W-:Y:S05]  /*ac30*/  @!P1 BRA `(.L_x_54) ;  /* 0xfffffffc00f09947 */ /* 0x004fea000383ffff */
[----:B------:R-:W-:Y:S05]  /*ac40*/  BRA `(.L_x_210) ;  /* 0xffffff80005c7947 */ /* 0x000fea000383ffff */
.L_x_57:
[----:B------:R-:W-:-:S07]  /*ac50*/  MOV R0, UR5 ;  /* 0x0000000500007c02 */ /* 0x000fce0008000f00 */
.L_x_211:
[----:B-1----:R1:W2:Y:S02]  /*ac60*/  SYNCS.PHASECHK.TRANS64.TRYWAIT P0, [R0+URZ+0xe0], R2 ;  /* 0x0000e002000075a7 */ /* 0x0022a400080011ff */
[----:B--2---:R-:W-:Y:S05]  /*ac70*/  @!P0 NANOSLEEP.SYNCS 0x989680 ;  /* 0x009896800000895d */ /* 0x004fea0003900000 */
[----:B------:R-:W2:Y:S02]  /*ac80*/  @!P0 SYNCS.PHASECHK.TRANS64 P0, [R0+URZ+0xe0], R2 ;  /* 0x0000e002000085a7 */ /* 0x000ea400080010ff */
[----:B--2---:R-:W-:Y:S05]  /*ac90*/  @!P0 BRA `(.L_x_211) ;  /* 0xfffffffc00f08947 */ /* 0x004fea000383ffff */
[----:B------:R-:W-:Y:S05]  /*aca0*/  BRA `(.L_x_56) ;  /* 0xffffff8000b07947 */ /* 0x000fea000383ffff */
.L_x_66:
[----:B-1----:R-:W-:-:S04]  /*acb0*/  MOV R4, UR6 ;  /* 0x0000000600047c02 */ /* 0x002fc80008000f00 */
[----:B------:R1:W2:Y:S03]  /*acc0*/  SYNCS.PHASECHK.TRANS64.TRYWAIT P0, [R4+URZ+0x8], R5 ;  /* 0x00000805040075a7 */ /* 0x0002a600080011ff */
[----:B--2---:R-:W-:Y:S05]  /*acd0*/  @!P0 NANOSLEEP.SYNCS 0x989680 ;  /* 0x009896800000895d */ /* 0x004fea0003900000 */
[----:B------:R-:W2:Y:S02]  /*ace0*/  @!P0 SYNCS.PHASECHK.TRANS64 P0, [R4+URZ+0x8], R5 ;  /* 0x00000805040085a7 */ /* 0x000ea400080010ff */
[----:B--2---:R-:W-:Y:S05]  /*acf0*/  @!P0 BRA `(.L_x_66) ;  /* 0xfffffffc00ec8947 */ /* 0x004fea000383ffff */
[----:B------:R-:W-:Y:S05]  /*ad00*/  BRA `(.L_x_65) ;  /* 0xffffff8400647947 */ /* 0x000fea000383ffff */
.L_x_68:
[----:B------:R-:W-:Y:S01]  /*ad10*/  BSSY B0, `(.L_x_212) ;  /* 0x0000006000007945 */ /* 0x000fe20003800000 */
[----:B------:R-:W-:-:S07]  /*ad20*/  MOV R15, 0xffffffff ;  /* 0xffffffff000f7802 */ /* 0x000fce0000000f00 */
[----:B-1---5:R-:W-:Y:S05]  /*ad30*/  WARPSYNC.COLLECTIVE R15, `(.L_x_213) ;  /* 0x000000000f0c7348 */ /* 0x022fea0003c00000 */
[----:B------:R-:W-:Y:S02]  /*ad40*/  ELECT P6, UR79, PT ;  /* 0x00000000004f782f */ /* 0x000fe400038c0000 */
[----:B------:R-:W-:Y:S01]  /*ad50*/  MOV R14, UR79 ;  /* 0x0000004f000e7c02 */ /* 0x000fe20008000f00 */
[----:B-1---5:R-:W-:Y:S10]  /*ad60*/  ENDCOLLECTIVE ;  /* 0x000000000000791b */ /* 0x022ff40003800000 */
.L_x_213:
[----:B------:R-:W-:Y:S05]  /*ad70*/  BSYNC B0 ;  /* 0x0000000000007941 */ /* 0x000fea0003800000 */
.L_x_212:
[----:B------:R-:W-:Y:S05]  /*ad80*/  BRA `(.L_x_214) ;  /* 0xffffff8400947947 */ /* 0x000fea000383ffff */
.L_x_70:
[----:B-1----:R-:W-:-:S04]  /*ad90*/  MOV R2, UR6 ;  /* 0x0000000600027c02 */ /* 0x002fc80008000f00 */
[----:B------:R1:W2:Y:S03]  /*ada0*/  SYNCS.PHASECHK.TRANS64.TRYWAIT P0, [R2+URZ+0x8], R3 ;  /* 0x00000803020075a7 */ /* 0x0002a600080011ff */
[----:B--2---:R-:W-:Y:S05]  /*adb0*/  @!P0 NANOSLEEP.SYNCS 0x989680 ;  /* 0x009896800000895d */ /* 0x004fea0003900000 */
[----:B------:R-:W2:Y:S02]  /*adc0*/  @!P0 SYNCS.PHASECHK.TRANS64 P0, [R2+URZ+0x8], R3 ;  /* 0x00000803020085a7 */ /* 0x000ea400080010ff */
[----:B--2---:R-:W-:Y:S05]  /*add0*/  @!P0 BRA `(.L_x_70) ;  /* 0xfffffffc00ec8947 */ /* 0x004fea000383ffff */
[----:B------:R-:W-:Y:S05]  /*ade0*/  BRA `(.L_x_69) ;  /* 0xffffff8400987947 */ /* 0x000fea000383ffff */
.L_x_71:
[----:B-1----:R1:W2:Y:S02]  /*adf0*/  SYNCS.PHASECHK.TRANS64.TRYWAIT P0, [R0+URZ+0xd0], R4 ;  /* 0x0000d004000075a7 */ /* 0x0022a400080011ff */
[----:B--2---:R-:W-:Y:S05]  /*ae00*/  @!P0 NANOSLEEP.SYNCS 0x989680 ;  /* 0x009896800000895d */ /* 0x004fea0003900000 */
[----:B------:R-:W2:Y:S02]  /*ae10*/  @!P0 SYNCS.PHASECHK.TRANS64 P0, [R0+URZ+0xd0], R4 ;  /* 0x0000d004000085a7 */ /* 0x000ea400080010ff */
[----:B--2---:R-:W-:Y:S05]  /*ae20*/  @!P0 BRA `(.L_x_71) ;  /* 0xfffffffc00f08947 */ /* 0x004fea000383ffff */
[----:B------:R-:W-:Y:S05]  /*ae30*/  BRA `(.L_x_215) ;  /* 0xffffff8800847947 */ /* 0x000fea000383ffff */
.L_x_73:
[----:B------:R-:W-:-:S07]  /*ae40*/  MOV R0, UR9 ;  /* 0x0000000900007c02 */ /* 0x000fce0008000f00 */
.L_x_216:
[----:B-1----:R1:W2:Y:S02]  /*ae50*/  SYNCS.PHASECHK.TRANS64.TRYWAIT P0, [R0+URZ+0x110], R4 ;  /* 0x00011004000075a7 */ /* 0x0022a400080011ff */
[----:B--2---:R-:W-:Y:S05]  /*ae60*/  @!P0 NANOSLEEP.SYNCS 0x989680 ;  /* 0x009896800000895d */ /* 0x004fea0003900000 */
[----:B------:R-:W2:Y:S02]  /*ae70*/  @!P0 SYNCS.PHASECHK.TRANS64 P0, [R0+URZ+0x110], R4 ;  /* 0x00011004000085a7 */ /* 0x000ea400080010ff */
[----:B--2---:R-:W-:Y:S05]  /*ae80*/  @!P0 BRA `(.L_x_216) ;  /* 0xfffffffc00f08947 */ /* 0x004fea000383ffff */
[----:B------:R-:W-:Y:S05]  /*ae90*/  BRA `(.L_x_217) ;  /* 0xffffff8800d07947 */ /* 0x000fea000383ffff */
.L_x_76:
[----:B------:R-:W-:Y:S07]  /*aea0*/  MOV R0, UR8 ;  /* 0x0000000800007c02 */ /* 0x000fee0008000f00 */
.L_x_218:
[----:B-1----:R1:W2:Y:S02]  /*aeb0*/  SYNCS.PHASECHK.TRANS64.TRYWAIT P0, [R0+URZ], R4 ;  /* 0x00000004000075a7 */ /* 0x0022a400080011ff */
[----:B--2---:R-:W-:Y:S05]  /*aec0*/  @!P0 NANOSLEEP.SYNCS 0x989680 ;  /* 0x009896800000895d */ /* 0x004fea0003900000 */
[----:B------:R-:W2:Y:S02]  /*aed0*/  @!P0 SYNCS.PHASECHK.TRANS64 P0, [R0+URZ], R4 ;  /* 0x00000004000085a7 */ /* 0x000ea400080010ff */
[----:B--2---:R-:W-:Y:S05]  /*aee0*/  @!P0 BRA `(.L_x_218) ;  /* 0xfffffffc00f08947 */ /* 0x004fea000383ffff */
[----:B------:R-:W-:Y:S05]  /*aef0*/  BRA `(.L_x_75) ;  /* 0xffffff8800e47947 */ /* 0x000fea000383ffff */
.L_x_80:
[----:B-1----:R-:W-:-:S07]  /*af00*/  MOV R0, UR8 ;  /* 0x0000000800007c02 */ /* 0x002fce0008000f00 */
.L_x_219:
[----:B-1----:R1:W2:Y:S02]  /*af10*/  SYNCS.PHASECHK.TRANS64.TRYWAIT P0, [R0+URZ], R2 ;  /* 0x00000002000075a7 */ /* 0x0022a400080011ff */
[----:B--2---:R-:W-:Y:S05]  /*af20*/  @!P0 NANOSLEEP.SYNCS 0x989680 ;  /* 0x009896800000895d */ /* 0x004fea0003900000 */
[----:B------:R-:W2:Y:S02]  /*af30*/  @!P0 SYNCS.PHASECHK.TRANS64 P0, [R0+URZ], R2 ;  /* 0x00000002000085a7 */ /* 0x000ea400080010ff */
[----:B--2---:R-:W-:Y:S05]  /*af40*/  @!P0 BRA `(.L_x_219) ;  /* 0xfffffffc00f08947 */ /* 0x004fea000383ffff */
[----:B------:R-:W-:Y:S05]  /*af50*/  BRA `(.L_x_220) ;  /* 0xffffff8c00d87947 */ /* 0x000fea000383ffff */
.L_x_81:
[----:B------:R-:W-:-:S07]  /*af60*/  MOV R0, UR8 ;  /* 0x0000000800007c02 */ /* 0x000fce0008000f00 */
.L_x_221:
[----:B-1----:R1:W2:Y:S02]  /*af70*/  SYNCS.PHASECHK.TRANS64.TRYWAIT P0, [R0+URZ], R3 ;  /* 0x00000003000075a7 */ /* 0x0022a400080011ff */
[----:B--2---:R-:W-:Y:S05]  /*af80*/  @!P0 NANOSLEEP.SYNCS 0x989680 ;  /* 0x009896800000895d */ /* 0x004fea0003900000 */
[----:B------:R-:W2:Y:S02]  /*af90*/  @!P0 SYNCS.PHASECHK.TRANS64 P0, [R0+URZ], R3 ;  /* 0x00000003000085a7 */ /* 0x000ea400080010ff */
[----:B--2---:R-:W-:Y:S05]  /*afa0*/  @!P0 BRA `(.L_x_221) ;  /* 0xfffffffc00f08947 */ /* 0x004fea000383ffff */
[----:B------:R-:W-:Y:S05]  /*afb0*/  BRA `(.L_x_222) ;  /* 0xffffff8c00e47947 */ /* 0x000fea000383ffff */
.L_x_82:
[----:B------:R-:W-:-:S07]  /*afc0*/  MOV R0, UR8 ;  /* 0x0000000800007c02 */ /* 0x000fce0008000f00 */
.L_x_223:
[----:B-1----:R1:W2:Y:S02]  /*afd0*/  SYNCS.PHASECHK.TRANS64.TRYWAIT P0, [R0+URZ], R3 ;  /* 0x00000003000075a7 */ /* 0x0022a400080011ff */
[----:B--2---:R-:W-:Y:S05]  /*afe0*/  @!P0 NANOSLEEP.SYNCS 0x989680 ;  /* 0x009896800000895d */ /* 0x004fea0003900000 */
[----:B------:R-:W2:Y:S02]  /*aff0*/  @!P0 SYNCS.PHASECHK.TRANS64 P0, [R0+URZ], R3 ;  /* 0x00000003000085a7 */ /* 0x000ea400080010ff */
[----:B--2---:R-:W-:Y:S05]  /*b000*/  @!P0 BRA `(.L_x_223) ;  /* 0xfffffffc00f08947 */ /* 0x004fea000383ffff */
[----:B------:R-:W-:Y:S05]  /*b010*/  BRA `(.L_x_224) ;  /* 0xffffff8c00f07947 */ /* 0x000fea000383ffff */
.L_x_85:
[----:B------:R-:W-:-:S07]  /*b020*/  MOV R0, UR7 ;  /* 0x0000000700007c02 */ /* 0x000fce0008000f00 */
.L_x_225:
[----:B-1----:R1:W2:Y:S02]  /*b030*/  SYNCS.PHASECHK.TRANS64.TRYWAIT P1, [R0+URZ+0x150], R2 ;  /* 0x00015002000075a7 */ /* 0x0022a400080211ff */
[----:B--2---:R-:W-:Y:S05]  /*b040*/  @!P1 NANOSLEEP.SYNCS 0x989680 ;  /* 0x009896800000995d */ /* 0x004fea0003900000 */
[----:B------:R-:W2:Y:S02]  /*b050*/  @!P1 SYNCS.PHASECHK.TRANS64 P1, [R0+URZ+0x150], R2 ;  /* 0x00015002000095a7 */ /* 0x000ea400080210ff */
[----:B--2---:R-:W-:Y:S05]  /*b060*/  @!P1 BRA `(.L_x_225) ;  /* 0xfffffffc00f09947 */ /* 0x004fea000383ffff */
[----:B------:R-:W-:Y:S05]  /*b070*/  BRA `(.L_x_226) ;  /* 0xffffff90003c7947 */ /* 0x000fea000383ffff */
.L_x_90:
[----:B--2---:R2:W4:Y:S02]  /*b080*/  SYNCS.PHASECHK.TRANS64.TRYWAIT P0, [R0+URZ+0xd0], R2 ;  /* 0x0000d002000075a7 */ /* 0x00452400080011ff */
[----:B----4-:R-:W-:Y:S05]  /*b090*/  @!P0 NANOSLEEP.SYNCS 0x989680 ;  /* 0x009896800000895d */ /* 0x010fea0003900000 */
[----:B------:R-:W4:Y:S02]  /*b0a0*/  @!P0 SYNCS.PHASECHK.TRANS64 P0, [R0+URZ+0xd0], R2 ;  /* 0x0000d002000085a7 */ /* 0x000f2400080010ff */
[----:B----4-:R-:W-:Y:S05]  /*b0b0*/  @!P0 BRA `(.L_x_90) ;  /* 0xfffffffc00f08947 */ /* 0x010fea000383ffff */
[----:B------:R-:W-:Y:S05]  /*b0c0*/  BRA `(.L_x_227) ;  /* 0xffffff9400447947 */ /* 0x000fea000383ffff */
.L_x_93:
[----:B------:R-:W-:Y:S07]  /*b0d0*/  MOV R0, UR7 ;  /* 0x0000000700007c02 */ /* 0x000fee0008000f00 */
.L_x_228:
[----:B--2---:R2:W4:Y:S02]  /*b0e0*/  SYNCS.PHASECHK.TRANS64.TRYWAIT P0, [R0+URZ+0xc8], R2 ;  /* 0x0000c802000075a7 */ /* 0x00452400080011ff */
[----:B----4-:R-:W-:Y:S05]  /*b0f0*/  @!P0 NANOSLEEP.SYNCS 0x989680 ;  /* 0x009896800000895d */ /* 0x010fea0003900000 */
[----:B------:R-:W4:Y:S02]  /*b100*/  @!P0 SYNCS.PHASECHK.TRANS64 P0, [R0+URZ+0xc8], R2 ;  /* 0x0000c802000085a7 */ /* 0x000f2400080010ff */
[----:B----4-:R-:W-:Y:S05]  /*b110*/  @!P0 BRA `(.L_x_228) ;  /* 0xfffffffc00f08947 */ /* 0x010fea000383ffff */
[----:B------:R-:W-:Y:S05]  /*b120*/  BRA `(.L_x_92) ;  /* 0xffffff9800247947 */ /* 0x000fea000383ffff */
.L_x_96:
[----:B------:R-:W-:Y:S07]  /*b130*/  MOV R0, UR7 ;  /* 0x0000000700007c02 */ /* 0x000fee0008000f00 */
.L_x_229:
[----:B-1----:R1:W2:Y:S02]  /*b140*/  SYNCS.PHASECHK.TRANS64.TRYWAIT P0, [R0+URZ+0xa0], R32 ;  /* 0x0000a020000075a7 */ /* 0x0022a400080011ff */
[----:B--2---:R-:W-:Y:S05]  /*b150*/  @!P0 NANOSLEEP.SYNCS 0x989680 ;  /* 0x009896800000895d */ /* 0x004fea0003900000 */
[----:B------:R-:W2:Y:S02]  /*b160*/  @!P0 SYNCS.PHASECHK.TRANS64 P0, [R0+URZ+0xa0], R32 ;  /* 0x0000a020000085a7 */ /* 0x000ea400080010ff */
[----:B--2---:R-:W-:Y:S05]  /*b170*/  @!P0 BRA `(.L_x_229) ;  /* 0xfffffffc00f08947 */ /* 0x004fea000383ffff */
[----:B------:R-:W-:Y:S05]  /*b180*/  BRA `(.L_x_230) ;  /* 0xffffff9800a07947 */ /* 0x000fea000383ffff */
.L_x_97:
[----:B------:R-:W-:Y:S07]  /*b190*/  MOV R0, UR7 ;  /* 0x0000000700007c02 */ /* 0x000fee0008000f00 */
.L_x_231:
[----:B-1----:R1:W2:Y:S02]  /*b1a0*/  SYNCS.PHASECHK.TRANS64.TRYWAIT P0, [R0+URZ+0xa8], R32 ;  /* 0x0000a820000075a7 */ /* 0x0022a400080011ff */
[----:B--2---:R-:W-:Y:S05]  /*b1b0*/  @!P0 NANOSLEEP.SYNCS 0x989680 ;  /* 0x009896800000895d */ /* 0x004fea0003900000 */
[----:B------:R-:W2:Y:S02]  /*b1c0*/  @!P0 SYNCS.PHASECHK.TRANS64 P0, [R0+URZ+0xa8], R32 ;  /* 0x0000a820000085a7 */ /* 0x000ea400080010ff */
[----:B--2---:R-:W-:Y:S05]  /*b1d0*/  @!P0 BRA `(.L_x_231) ;  /* 0xfffffffc00f08947 */ /* 0x004fea000383ffff */
[----:B------:R-:W-:Y:S05]  /*b1e0*/  BRA `(.L_x_232) ;  /* 0xffffff9800dc7947 */ /* 0x000fea000383ffff */
.L_x_98:
[----:B------:R-:W-:Y:S07]  /*b1f0*/  MOV R0, UR7 ;  /* 0x0000000700007c02 */ /* 0x000fee0008000f00 */
.L_x_233:
[----:B-1----:R1:W2:Y:S02]  /*b200*/  SYNCS.PHASECHK.TRANS64.TRYWAIT P0, [R0+URZ+0xb0], R32 ;  /* 0x0000b020000075a7 */ /* 0x0022a400080011ff */
[----:B--2---:R-:W-:Y:S05]  /*b210*/  @!P0 NANOSLEEP.SYNCS 0x989680 ;  /* 0x009896800000895d */ /* 0x004fea0003900000 */
[----:B------:R-:W2:Y:S02]  /*b220*/  @!P0 SYNCS.PHASECHK.TRANS64 P0, [R0+URZ+0xb0], R32 ;  /* 0x0000b020000085a7 */ /* 0x000ea400080010ff */
[----:B--2---:R-:W-:Y:S05]  /*b230*/  @!P0 BRA `(.L_x_233) ;  /* 0xfffffffc00f08947 */ /* 0x004fea000383ffff */
[----:B------:R-:W-:Y:S05]  /*b240*/  BRA `(.L_x_234) ;  /* 0xffffff9c001c7947 */ /* 0x000fea000383ffff */
.L_x_99:
[----:B------:R-:W-:Y:S07]  /*b250*/  MOV R0, UR7 ;  /* 0x0000000700007c02 */ /* 0x000fee0008000f00 */
.L_x_235:
[----:B-1----:R1:W2:Y:S02]  /*b260*/  SYNCS.PHASECHK.TRANS64.TRYWAIT P0, [R0+URZ+0xb8], R32 ;  /* 0x0000b820000075a7 */ /* 0x0022a400080011ff */
[----:B--2---:R-:W-:Y:S05]  /*b270*/  @!P0 NANOSLEEP.SYNCS 0x989680 ;  /* 0x009896800000895d */ /* 0x004fea0003900000 */
[----:B------:R-:W2:Y:S02]  /*b280*/  @!P0 SYNCS.PHASECHK.TRANS64 P0, [R0+URZ+0xb8], R32 ;  /* 0x0000b820000085a7 */ /* 0x000ea400080010ff */
[----:B--2---:R-:W-:Y:S05]  /*b290*/  @!P0 BRA `(.L_x_235) ;  /* 0xfffffffc00f08947 */ /* 0x004fea000383ffff */
[----:B------:R-:W-:Y:S05]  /*b2a0*/  BRA `(.L_x_236) ;  /* 0xffffff9c00607947 */ /* 0x000fea000383ffff */
.L_x_100:
[----:B------:R-:W-:Y:S07]  /*b2b0*/  MOV R0, UR7 ;  /* 0x0000000700007c02 */ /* 0x000fee0008000f00 */
.L_x_237:
[----:B-1----:R1:W2:Y:S02]  /*b2c0*/  SYNCS.PHASECHK.TRANS64.TRYWAIT P0, [R0+URZ+0xa0], R14 ;  /* 0x0000a00e000075a7 */ /* 0x0022a400080011ff */
[----:B--2---:R-:W-:Y:S05]  /*b2d0*/  @!P0 NANOSLEEP.SYNCS 0x989680 ;  /* 0x009896800000895d */ /* 0x004fea0003900000 */
[----:B------:R-:W2:Y:S02]  /*b2e0*/  @!P0 SYNCS.PHASECHK.TRANS64 P0, [R0+URZ+0xa0], R14 ;  /* 0x0000a00e000085a7 */ /* 0x000ea400080010ff */
[----:B--2---:R-:W-:Y:S05]  /*b2f0*/  @!P0 BRA `(.L_x_237) ;  /* 0xfffffffc00f08947 */ /* 0x004fea000383ffff */
[----:B------:R-:W-:Y:S05]  /*b300*/  BRA `(.L_x_238) ;  /* 0xffffff9c00a87947 */ /* 0x000fea000383ffff */
.L_x_101:
[----:B------:R-:W-:Y:S07]  /*b310*/  MOV R0, UR7 ;  /* 0x0000000700007c02 */ /* 0x000fee0008000f00 */
.L_x_239:
[----:B-1----:R1:W2:Y:S02]  /*b320*/  SYNCS.PHASECHK.TRANS64.TRYWAIT P0, [R0+URZ+0xa8], R14 ;  /* 0x0000a80e000075a7 */ /* 0x0022a400080011ff */
[----:B--2---:R-:W-:Y:S05]  /*b330*/  @!P0 NANOSLEEP.SYNCS 0x989680 ;  /* 0x009896800000895d */ /* 0x004fea0003900000 */
[----:B------:R-:W2:Y:S02]  /*b340*/  @!P0 SYNCS.PHASECHK.TRANS64 P0, [R0+URZ+0xa8], R14 ;  /* 0x0000a80e000085a7 */ /* 0x000ea400080010ff */
[----:B--2---:R-:W-:Y:S05]  /*b350*/  @!P0 BRA `(.L_x_239) ;  /* 0xfffffffc00f08947 */ /* 0x004fea000383ffff */
[----:B------:R-:W-:Y:S05]  /*b360*/  BRA `(.L_x_240) ;  /* 0xffffff9c00ec7947 */ /* 0x000fea000383ffff */
.L_x_102:
[----:B------:R-:W-:Y:S07]  /*b370*/  MOV R0, UR7 ;  /* 0x0000000700007c02 */ /* 0x000fee0008000f00 */
.L_x_241:
[----:B-1----:R1:W2:Y:S02]  /*b380*/  SYNCS.PHASECHK.TRANS64.TRYWAIT P0, [R0+URZ+0xb0], R14 ;  /* 0x0000b00e000075a7 */ /* 0x0022a400080011ff */
[----:B--2---:R-:W-:Y:S05]  /*b390*/  @!P0 NANOSLEEP.SYNCS 0x989680 ;  /* 0x009896800000895d */ /* 0x004fea0003900000 */
[----:B------:R-:W2:Y:S02]  /*b3a0*/  @!P0 SYNCS.PHASECHK.TRANS64 P0, [R0+URZ+0xb0], R14 ;  /* 0x0000b00e000085a7 */ /* 0x000ea400080010ff */
[----:B--2---:R-:W-:Y:S05]  /*b3b0*/  @!P0 BRA `(.L_x_241) ;  /* 0xfffffffc00f08947 */ /* 0x004fea000383ffff */
[----:B------:R-:W-:Y:S05]  /*b3c0*/  BRA `(.L_x_242) ;  /* 0xffffffa000307947 */ /* 0x000fea000383ffff */
.L_x_103:
[----:B------:R-:W-:Y:S07]  /*b3d0*/  MOV R0, UR7 ;  /* 0x0000000700007c02 */ /* 0x000fee0008000f00 */
.L_x_243:
[----:B-1----:R1:W2:Y:S02]  /*b3e0*/  SYNCS.PHASECHK.TRANS64.TRYWAIT P0, [R0+URZ+0xb8], R14 ;  /* 0x0000b80e000075a7 */ /* 0x0022a400080011ff */
[----:B--2---:R-:W-:Y:S05]  /*b3f0*/  @!P0 NANOSLEEP.SYNCS 0x989680 ;  /* 0x009896800000895d */ /* 0x004fea0003900000 */
[----:B------:R-:W2:Y:S02]  /*b400*/  @!P0 SYNCS.PHASECHK.TRANS64 P0, [R0+URZ+0xb8], R14 ;  /* 0x0000b80e000085a7 */ /* 0x000ea400080010ff */
[----:B--2---:R-:W-:Y:S05]  /*b410*/  @!P0 BRA `(.L_x_243) ;  /* 0xfffffffc00f08947 */ /* 0x004fea000383ffff */
[----:B------:R-:W-:Y:S05]  /*b420*/  BRA `(.L_x_244) ;  /* 0xffffffa000b47947 */ /* 0x000fea000383ffff */
.L_x_105:
[----:B------:R-:W-:-:S07]  /*b430*/  MOV R0, UR7 ;  /* 0x0000000700007c02 */ /* 0x000fce0008000f00 */
.L_x_245:
[----:B-1----:R1:W4:Y:S02]  /*b440*/  SYNCS.PHASECHK.TRANS64.TRYWAIT P0, [R0+URZ+0xa0], R32 ;  /* 0x0000a020000075a7 */ /* 0x00232400080011ff */
[----:B----4-:R-:W-:Y:S05]  /*b450*/  @!P0 NANOSLEEP.SYNCS 0x989680 ;  /* 0x009896800000895d */ /* 0x010fea0003900000 */
[----:B------:R-:W4:Y:S02]  /*b460*/  @!P0 SYNCS.PHASECHK.TRANS64 P0, [R0+URZ+0xa0], R32 ;  /* 0x0000a020000085a7 */ /* 0x000f2400080010ff */
[----:B----4-:R-:W-:Y:S05]  /*b470*/  @!P0 BRA `(.L_x_245) ;  /* 0xfffffffc00f08947 */ /* 0x010fea000383ffff */
[----:B------:R-:W-:Y:S05]  /*b480*/  BRA `(.L_x_246) ;  /* 0xffffffa4001c7947 */ /* 0x000fea000383ffff */
.L_x_106:
[----:B-1----:R-:W-:-:S07]  /*b490*/  MOV R0, UR7 ;  /* 0x0000000700007c02 */ /* 0x002fce0008000f00 */
.L_x_247:
[----:B-1----:R1:W4:Y:S02]  /*b4a0*/  SYNCS.PHASECHK.TRANS64.TRYWAIT P0, [R0+URZ+0xa8], R32 ;  /* 0x0000a820000075a7 */ /* 0x00232400080011ff */
[----:B----4-:R-:W-:Y:S05]  /*b4b0*/  @!P0 NANOSLEEP.SYNCS 0x989680 ;  /* 0x009896800000895d */ /* 0x010fea0003900000 */
[----:B------:R-:W4:Y:S02]  /*b4c0*/  @!P0 SYNCS.PHASECHK.TRANS64 P0, [R0+URZ+0xa8], R32 ;  /* 0x0000a820000085a7 */ /* 0x000f2400080010ff */
[----:B----4-:R-:W-:Y:S05]  /*b4d0*/  @!P0 BRA `(.L_x_247) ;  /* 0xfffffffc00f08947 */ /* 0x010fea000383ffff */
[----:B------:R-:W-:Y:S05]  /*b4e0*/  BRA `(.L_x_248) ;  /* 0xffffffa4000c7947 */ /* 0x000fea000383ffff */
.L_x_107:
[----:B------:R-:W-:-:S07]  /*b4f0*/  MOV R2, UR7 ;  /* 0x0000000700027c02 */ /* 0x000fce0008000f00 */
.L_x_249:
[----:B-1----:R1:W4:Y:S02]  /*b500*/  SYNCS.PHASECHK.TRANS64.TRYWAIT P0, [R2+URZ+0xb0], R32 ;  /* 0x0000b020020075a7 */ /* 0x00232400080011ff */
[----:B----4-:R-:W-:Y:S05]  /*b510*/  @!P0 NANOSLEEP.SYNCS 0x989680 ;  /* 0x009896800000895d */ /* 0x010fea0003900000 */
[----:B------:R-:W4:Y:S02]  /*b520*/  @!P0 SYNCS.PHASECHK.TRANS64 P0, [R2+URZ+0xb0], R32 ;  /* 0x0000b020020085a7 */ /* 0x000f2400080010ff */
[----:B----4-:R-:W-:Y:S05]  /*b530*/  @!P0 BRA `(.L_x_249) ;  /* 0xfffffffc00f08947 */ /* 0x010fea000383ffff */
[----:B------:R-:W-:Y:S05]  /*b540*/  BRA `(.L_x_250) ;  /* 0xffffffa400007947 */ /* 0x000fea000383ffff */
.L_x_109:
[----:B--2---:R2:W4:Y:S02]  /*b550*/  SYNCS.PHASECHK.TRANS64.TRYWAIT P0, [R0+URZ+0xd0], R2 ;  /* 0x0000d002000075a7 */ /* 0x00452400080011ff */
[----:B----4-:R-:W-:Y:S05]  /*b560*/  @!P0 NANOSLEEP.SYNCS 0x989680 ;  /* 0x009896800000895d */ /* 0x010fea0003900000 */
[----:B------:R-:W4:Y:S02]  /*b570*/  @!P0 SYNCS.PHASECHK.TRANS64 P0, [R0+URZ+0xd0], R2 ;  /* 0x0000d002000085a7 */ /* 0x000f2400080010ff */
[----:B----4-:R-:W-:Y:S05]  /*b580*/  @!P0 BRA `(.L_x_109) ;  /* 0xfffffffc00f08947 */ /* 0x010fea000383ffff */
[----:B------:R-:W-:Y:S05]  /*b590*/  BRA `(.L_x_251) ;  /* 0xffffffa400c47947 */ /* 0x000fea000383ffff */
.L_x_120:
[----:B-1----:R-:W-:Y:S04]  /*b5a0*/  MOV R2, UR48 ;  /* 0x0000003000027c02 */ /* 0x002fe80008000f00 */
[----:B------:R1:W3:Y:S03]  /*b5b0*/  SYNCS.PHASECHK.TRANS64.TRYWAIT P1, [R2+URZ+0x80], R3 ;  /* 0x00008003020075a7 */ /* 0x0002e600080211ff */
[----:B---3--:R-:W-:Y:S05]  /*b5c0*/  @!P1 NANOSLEEP.SYNCS 0x989680 ;  /* 0x009896800000995d */ /* 0x008fea0003900000 */
[----:B------:R-:W3:Y:S02]  /*b5d0*/  @!P1 SYNCS.PHASECHK.TRANS64 P1, [R2+URZ+0x80], R3 ;  /* 0x00008003020095a7 */ /* 0x000ee400080210ff */
[----:B---3--:R-:W-:Y:S05]  /*b5e0*/  @!P1 BRA `(.L_x_120) ;  /* 0xfffffffc00ec9947 */ /* 0x008fea000383ffff */
[----:B------:R-:W-:Y:S05]  /*b5f0*/  BRA `(.L_x_119) ;  /* 0xffffffb000cc7947 */ /* 0x000fea000383ffff */
.L_x_122:
[----:B-1----:R1:W4:Y:S02]  /*b600*/  SYNCS.PHASECHK.TRANS64.TRYWAIT P0, [R83+URZ+0xf0], R0 ;  /* 0x0000f000530075a7 */ /* 0x00232400080011ff */
[----:B----4-:R-:W-:Y:S05]  /*b610*/  @!P0 NANOSLEEP.SYNCS 0x989680 ;  /* 0x009896800000895d */ /* 0x010fea0003900000 */
[----:B------:R-:W4:Y:S02]  /*b620*/  @!P0 SYNCS.PHASECHK.TRANS64 P0, [R83+URZ+0xf0], R0 ;  /* 0x0000f000530085a7 */ /* 0x000f2400080010ff */
[----:B----4-:R-:W-:Y:S05]  /*b630*/  @!P0 BRA `(.L_x_122) ;  /* 0xfffffffc00f08947 */ /* 0x010fea000383ffff */
[----:B------:R-:W-:Y:S05]  /*b640*/  BRA `(.L_x_121) ;  /* 0xffffffb000f47947 */ /* 0x000fea000383ffff */
.L_x_131:
[----:B-1----:R1:W2:Y:S02]  /*b650*/  SYNCS.PHASECHK.TRANS64.TRYWAIT P0, [R2+URZ+0x80], R0 ;  /* 0x00008000020075a7 */ /* 0x0022a400080011ff */
[----:B--2---:R-:W-:Y:S05]  /*b660*/  @!P0 NANOSLEEP.SYNCS 0x989680 ;  /* 0x009896800000895d */ /* 0x004fea0003900000 */
[----:B------:R-:W2:Y:S02]  /*b670*/  @!P0 SYNCS.PHASECHK.TRANS64 P0, [R2+URZ+0x80], R0 ;  /* 0x00008000020085a7 */ /* 0x000ea400080010ff */
[----:B--2---:R-:W-:Y:S05]  /*b680*/  @!P0 BRA `(.L_x_131) ;  /* 0xfffffffc00f08947 */ /* 0x004fea000383ffff */
[----:B------:R-:W-:Y:S05]  /*b690*/  BRA `(.L_x_130) ;  /* 0xffffffb800907947 */ /* 0x000fea000383ffff */
.L_x_139:
[----:B-1----:R1:W2:Y:S02]  /*b6a0*/  SYNCS.PHASECHK.TRANS64.TRYWAIT P0, [R0+URZ+0x80], R6 ;  /* 0x00008006000075a7 */ /* 0x0022a400080011ff */
[----:B--2---:R-:W-:Y:S05]  /*b6b0*/  @!P0 NANOSLEEP.SYNCS 0x989680 ;  /* 0x009896800000895d */ /* 0x004fea0003900000 */
[----:B------:R-:W2:Y:S02]  /*b6c0*/  @!P0 SYNCS.PHASECHK.TRANS64 P0, [R0+URZ+0x80], R6 ;  /* 0x00008006000085a7 */ /* 0x000ea400080010ff */
[----:B--2---:R-:W-:Y:S05]  /*b6d0*/  @!P0 BRA `(.L_x_139) ;  /* 0xfffffffc00f08947 */ /* 0x004fea000383ffff */
[----:B------:R-:W-:Y:S05]  /*b6e0*/  BRA `(.L_x_138) ;  /* 0xffffffc000507947 */ /* 0x000fea000383ffff */
.L_x_147:
[----:B-1----:R1:W2:Y:S02]  /*b6f0*/  SYNCS.PHASECHK.TRANS64.TRYWAIT P0, [R0+URZ+0x80], R6 ;  /* 0x00008006000075a7 */ /* 0x0022a400080011ff */
[----:B--2---:R-:W-:Y:S05]  /*b700*/  @!P0 NANOSLEEP.SYNCS 0x989680 ;  /* 0x009896800000895d */ /* 0x004fea0003900000 */
[----:B------:R-:W2:Y:S02]  /*b710*/  @!P0 SYNCS.PHASECHK.TRANS64 P0, [R0+URZ+0x80], R6 ;  /* 0x00008006000085a7 */ /* 0x000ea400080010ff */
[----:B--2---:R-:W-:Y:S05]  /*b720*/  @!P0 BRA `(.L_x_147) ;  /* 0xfffffffc00f08947 */ /* 0x004fea000383ffff */
[----:B------:R-:W-:Y:S05]  /*b730*/  BRA `(.L_x_146) ;  /* 0xffffffc800147947 */ /* 0x000fea000383ffff */
.L_x_155:
[----:B-1----:R1:W2:Y:S02]  /*b740*/  SYNCS.PHASECHK.TRANS64.TRYWAIT P0, [R0+URZ+0x80], R6 ;  /* 0x00008006000075a7 */ /* 0x0022a400080011ff */
[----:B--2---:R-:W-:Y:S05]  /*b750*/  @!P0 NANOSLEEP.SYNCS 0x989680 ;  /* 0x009896800000895d */ /* 0x004fea0003900000 */
[----:B------:R-:W2:Y:S02]  /*b760*/  @!P0 SYNCS.PHASECHK.TRANS64 P0, [R0+URZ+0x80], R6 ;  /* 0x00008006000085a7 */ /* 0x000ea400080010ff */
[----:B--2---:R-:W-:Y:S05]  /*b770*/  @!P0 BRA `(.L_x_155) ;  /* 0xfffffffc00f08947 */ /* 0x004fea000383ffff */
[----:B------:R-:W-:Y:S05]  /*b780*/  BRA `(.L_x_154) ;  /* 0xffffffcc00e47947 */ /* 0x000fea000383ffff */
.L_x_163:
[----:B-1----:R1:W2:Y:S02]  /*b790*/  SYNCS.PHASECHK.TRANS64.TRYWAIT P0, [R0+URZ+0x80], R6 ;  /* 0x00008006000075a7 */ /* 0x0022a400080011ff */
[----:B--2---:R-:W-:Y:S05]  /*b7a0*/  @!P0 NANOSLEEP.SYNCS 0x989680 ;  /* 0x009896800000895d */ /* 0x004fea0003900000 */
[----:B------:R-:W2:Y:S02]  /*b7b0*/  @!P0 SYNCS.PHASECHK.TRANS64 P0, [R0+URZ+0x80], R6 ;  /* 0x00008006000085a7 */ /* 0x000ea400080010ff */
[----:B--2---:R-:W-:Y:S05]  /*b7c0*/  @!P0 BRA `(.L_x_163) ;  /* 0xfffffffc00f08947 */ /* 0x004fea000383ffff */
[----:B------:R-:W-:Y:S05]  /*b7d0*/  BRA `(.L_x_162) ;  /* 0xffffffd400c47947 */ /* 0x000fea000383ffff */
.L_x_171:
[----:B-1----:R1:W2:Y:S02]  /*b7e0*/  SYNCS.PHASECHK.TRANS64.TRYWAIT P0, [R0+URZ+0x80], R6 ;  /* 0x00008006000075a7 */ /* 0x0022a400080011ff */
[----:B--2---:R-:W-:Y:S05]  /*b7f0*/  @!P0 NANOSLEEP.SYNCS 0x989680 ;  /* 0x009896800000895d */ /* 0x004fea0003900000 */
[----:B------:R-:W2:Y:S02]  /*b800*/  @!P0 SYNCS.PHASECHK.TRANS64 P0, [R0+URZ+0x80], R6 ;  /* 0x00008006000085a7 */ /* 0x000ea400080010ff */
[----:B--2---:R-:W-:Y:S05]  /*b810*/  @!P0 BRA `(.L_x_171) ;  /* 0xfffffffc00f08947 */ /* 0x004fea000383ffff */
[----:B------:R-:W-:Y:S05]  /*b820*/  BRA `(.L_x_170) ;  /* 0xffffffdc00987947 */ /* 0x000fea000383ffff */
.L_x_179:
[----:B-1----:R1:W2:Y:S02]  /*b830*/  SYNCS.PHASECHK.TRANS64.TRYWAIT P0, [R0+URZ+0x80], R87 ;  /* 0x00008057000075a7 */ /* 0x0022a400080011ff */
[----:B--2---:R-:W-:Y:S05]  /*b840*/  @!P0 NANOSLEEP.SYNCS 0x989680 ;  /* 0x009896800000895d */ /* 0x004fea0003900000 */
[----:B------:R-:W2:Y:S02]  /*b850*/  @!P0 SYNCS.PHASECHK.TRANS64 P0, [R0+URZ+0x80], R87 ;  /* 0x00008057000085a7 */ /* 0x000ea400080010ff */
[----:B--2---:R-:W-:Y:S05]  /*b860*/  @!P0 BRA `(.L_x_179) ;  /* 0xfffffffc00f08947 */ /* 0x004fea000383ffff */
[----:B------:R-:W-:Y:S05]  /*b870*/  BRA `(.L_x_178) ;  /* 0xffffffe4006c7947 */ /* 0x000fea000383ffff */
        .weak           $__internal_0_$__cuda_sm10x_tcgen05_guardrail_trap_col_being_dealloced_not_returned_by_alloc
        .type           $__internal_0_$__cuda_sm10x_tcgen05_guardrail_trap_col_being_dealloced_not_returned_by_alloc,@function
        .size           $__internal_0_$__cuda_sm10x_tcgen05_guardrail_trap_col_being_dealloced_not_returned_by_alloc,($__internal_1_$__cuda_sm10x_tcgen05_guardrail_trap_phase_invalid_during_alloc - $__internal_0_$__cuda_sm10x_tcgen05_guardrail_trap_col_being_dealloced_not_returned_by_alloc)
$__internal_0_$__cuda_sm10x_tcgen05_guardrail_trap_col_being_dealloced_not_returned_by_alloc:
[----:B------:R-:W-:Y:S05]  /*b880*/  BPT.TRAP 0x1 ;  /* 0x000000040000795c */ /* 0x000fea0000300000 */
[----:B------:R-:W-:-:S04]  /*b890*/  HFMA2 R3, -RZ, RZ, 0, 0 ;  /* 0x00000000ff037431 */ /* 0x000fc800000001ff */
[----:B------:R-:W-:Y:S05]  /*b8a0*/  RET.REL.NODEC R2 `(_ZN7cutlass13device_kernelINS_4gemm6kernel13GemmUniversalIN4cute5tupleIJiiiiEEENS1_10collective13CollectiveMmaINS1_35MainloopSm100TmaUmmaWarpSpecializedILi8ELi2ELi4ENS5_IJNS4_1CILi2EEENSA_ILi1EEESC_EEEEENS5_IJNSA_ILi256EEENSA_ILi128EEENSA_ILi32EEEEEEfNS5_IJlSC_lEEEfSJ_NS4_8TiledMMAINS4_8MMA_AtomIJNS4_23SM100_MMA_TF32_2x1SM_SSINS_10tfloat32_tESN_fLi256ELi128ELNS4_4UMMA5MajorE0ELSP_0ELNSO_7ScaleInE0ELSQ_0EEEEEENS4_6LayoutINS5_IJSC_SC_SC_EEENS5_IJNSA_ILi0EEESV_SV_EEEEENS5_IJNS4_10UnderscoreESY_SY_EEEEENS4_18SM100_TMA_2SM_LOADENS4_14ComposedLayoutINS4_7SwizzleILi3ELi4ELi3EEENS4_18smem_ptr_flag_bitsILi32EEENST_INS5_IJNSA_ILi8EEESH_EEENS5_IJSH_SC_EEEEEEEvNS4_8identityES11_S1B_vS1C_EENS_8epilogue10collective18CollectiveEpilogueINS1E_23Sm100TmaWarpSpecializedILi4ELi2ELi16ELb1ELb0EEEJNS5_IJSG_SG_SH_EEENS5_IJNST_ISG_SC_EENST_INSA_ILi16EEESC_EEEEEfSJ_fSJ_NS1E_6fusion15FusionCallbacksIS1I_NS1O_17LinearCombinationIffffLNS_15FloatRoundStyleE2EEES1J_S1N_JEEENS4_5SM1004TMEM4LOAD26SM100_TMEM_LOAD_32dp32b16xENS4_13SM90_TMA_LOADENS12_INS13_ILi2ELi4ELi3EEES16_NST_INS5_IJS17_S1L_EEENS5_IJS1L_SC_EEEEEEENS4_39AutoVectorizingCopyWithAssumedAlignmentILi128EEENS4_14SM90_TMA_STOREES23_S25_S25_EEEvvEEEEvNT_6ParamsE) ;  /* 0xffffff4402d47950 */ /* 0x000fea0003c3ffff */
        .weak           $__internal_1_$__cuda_sm10x_tcgen05_guardrail_trap_phase_invalid_during_alloc
        .type           $__internal_1_$__cuda_sm10x_tcgen05_guardrail_trap_phase_invalid_during_alloc,@function
        .size           $__internal_1_$__cuda_sm10x_tcgen05_guardrail_trap_phase_invalid_during_alloc,($__internal_2_$__cuda_sm10x_tcgen05_guardrail_trap_unallocated_columns_being_dealloced - $__internal_1_$__cuda_sm10x_tcgen05_guardrail_trap_phase_invalid_during_alloc)
$__internal_1_$__cuda_sm10x_tcgen05_guardrail_trap_phase_invalid_during_alloc:
[----:B------:R-:W-:Y:S05]  /*b8b0*/  BPT.TRAP 0x1 ;  /* 0x000000040000795c */ /* 0x000fea0000300000 */
[----:B------:R-:W-:-:S04]  /*b8c0*/  MOV R3, 0x0 ;  /* 0x0000000000037802 */ /* 0x000fc80000000f00 */
[----:B------:R-:W-:Y:S05]  /*b8d0*/  RET.REL.NODEC R2 `(_ZN7cutlass13device_kernelINS_4gemm6kernel13GemmUniversalIN4cute5tupleIJiiiiEEENS1_10collective13CollectiveMmaINS1_35MainloopSm100TmaUmmaWarpSpecializedILi8ELi2ELi4ENS5_IJNS4_1CILi2EEENSA_ILi1EEESC_EEEEENS5_IJNSA_ILi256EEENSA_ILi128EEENSA_ILi32EEEEEEfNS5_IJlSC_lEEEfSJ_NS4_8TiledMMAINS4_8MMA_AtomIJNS4_23SM100_MMA_TF32_2x1SM_SSINS_10tfloat32_tESN_fLi256ELi128ELNS4_4UMMA5MajorE0ELSP_0ELNSO_7ScaleInE0ELSQ_0EEEEEENS4_6LayoutINS5_IJSC_SC_SC_EEENS5_IJNSA_ILi0EEESV_SV_EEEEENS5_IJNS4_10UnderscoreESY_SY_EEEEENS4_18SM100_TMA_2SM_LOADENS4_14ComposedLayoutINS4_7SwizzleILi3ELi4ELi3EEENS4_18smem_ptr_flag_bitsILi32EEENST_INS5_IJNSA_ILi8EEESH_EEENS5_IJSH_SC_EEEEEEEvNS4_8identityES11_S1B_vS1C_EENS_8epilogue10collective18CollectiveEpilogueINS1E_23Sm100TmaWarpSpecializedILi4ELi2ELi16ELb1ELb0EEEJNS5_IJSG_SG_SH_EEENS5_IJNST_ISG_SC_EENST_INSA_ILi16EEESC_EEEEEfSJ_fSJ_NS1E_6fusion15FusionCallbacksIS1I_NS1O_17LinearCombinationIffffLNS_15FloatRoundStyleE2EEES1J_S1N_JEEENS4_5SM1004TMEM4LOAD26SM100_TMEM_LOAD_32dp32b16xENS4_13SM90_TMA_LOADENS12_INS13_ILi2ELi4ELi3EEES16_NST_INS5_IJS17_S1L_EEENS5_IJS1L_SC_EEEEEEENS4_39AutoVectorizingCopyWithAssumedAlignmentILi128EEENS4_14SM90_TMA_STOREES23_S25_S25_EEEvvEEEEvNT_6ParamsE) ;  /* 0xffffff4402c87950 */ /* 0x000fea0003c3ffff */
        .weak           $__internal_2_$__cuda_sm10x_tcgen05_guardrail_trap_unallocated_columns_being_dealloced
        .type           $__internal_2_$__cuda_sm10x_tcgen05_guardrail_trap_unallocated_columns_being_dealloced,@function
        .size           $__internal_2_$__cuda_sm10x_tcgen05_guardrail_trap_unallocated_columns_being_dealloced,(.L_x_253 - $__internal_2_$__cuda_sm10x_tcgen05_guardrail_trap_unallocated_columns_being_dealloced)
$__internal_2_$__cuda_sm10x_tcgen05_guardrail_trap_unallocated_columns_being_dealloced:
[----:B------:R-:W-:Y:S05]  /*b8e0*/  BPT.TRAP 0x1 ;  /* 0x000000040000795c */ /* 0x000fea0000300000 */
[----:B------:R-:W-:-:S04]  /*b8f0*/  HFMA2 R3, -RZ, RZ, 0, 0 ;  /* 0x00000000ff037431 */ /* 0x000fc800000001ff */
[----:B------:R-:W-:Y:S05]  /*b900*/  RET.REL.NODEC R2 `(_ZN7cutlass13device_kernelINS_4gemm6kernel13GemmUniversalIN4cute5tupleIJiiiiEEENS1_10collective13CollectiveMmaINS1_35MainloopSm100TmaUmmaWarpSpecializedILi8ELi2ELi4ENS5_IJNS4_1CILi2EEENSA_ILi1EEESC_EEEEENS5_IJNSA_ILi256EEENSA_ILi128EEENSA_ILi32EEEEEEfNS5_IJlSC_lEEEfSJ_NS4_8TiledMMAINS4_8MMA_AtomIJNS4_23SM100_MMA_TF32_2x1SM_SSINS_10tfloat32_tESN_fLi256ELi128ELNS4_4UMMA5MajorE0ELSP_0ELNSO_7ScaleInE0ELSQ_0EEEEEENS4_6LayoutINS5_IJSC_SC_SC_EEENS5_IJNSA_ILi0EEESV_SV_EEEEENS5_IJNS4_10UnderscoreESY_SY_EEEEENS4_18SM100_TMA_2SM_LOADENS4_14ComposedLayoutINS4_7SwizzleILi3ELi4ELi3EEENS4_18smem_ptr_flag_bitsILi32EEENST_INS5_IJNSA_ILi8EEESH_EEENS5_IJSH_SC_EEEEEEEvNS4_8identityES11_S1B_vS1C_EENS_8epilogue10collective18CollectiveEpilogueINS1E_23Sm100TmaWarpSpecializedILi4ELi2ELi16ELb1ELb0EEEJNS5_IJSG_SG_SH_EEENS5_IJNST_ISG_SC_EENST_INSA_ILi16EEESC_EEEEEfSJ_fSJ_NS1E_6fusion15FusionCallbacksIS1I_NS1O_17LinearCombinationIffffLNS_15FloatRoundStyleE2EEES1J_S1N_JEEENS4_5SM1004TMEM4LOAD26SM100_TMEM_LOAD_32dp32b16xENS4_13SM90_TMA_LOADENS12_INS13_ILi2ELi4ELi3EEES16_NST_INS5_IJS17_S1L_EEENS5_IJS1L_SC_EEEEEEENS4_39AutoVectorizingCopyWithAssumedAlignmentILi128EEENS4_14SM90_TMA_STOREES23_S25_S25_EEEvvEEEEvNT_6ParamsE) ;  /* 0xffffff4402bc7950 */ /* 0x000fea0003c3ffff */
.L_x_252:
[----:B------:R-:W-:-:S00]  /*b910*/  BRA `(.L_x_252) ;  /* 0xfffffffc00fc7947 */ /* 0x000fc0000383ffff */
[----:B------:R-:W-:-:S00]  /*b920*/  NOP ;  /* 0x0000000000007918 */ /* 0x000fc00000000000 */
        /* <DEDUP_REMOVED lines=13> */
.L_x_253:


//--------------------- .nv.global.init           --------------------------
	.section	.nv.global.init,"aw",@progbits
.nv.global.init:
	.type		$str$27,@object
	.size		$str$27,($str$28 - $str$27)
$str$27:
        /*0000*/ 	.byte	0x28, 0x61, 0x64, 0x64, 0x72, 0x65, 0x73, 0x73, 0x20, 0x26, 0x20, 0x6d, 0x61, 0x73, 0x6b, 0x29
        /*0010*/ 	.byte	0x20, 0x3d, 0x3d, 0x20, 0x30, 0x00
	.type		$str$28,@object
	.size		$str$28,($str$26 - $str$28)
$str$28:
        /*0016*/ 	.byte	0x2f, 0x74, 0x6d, 0x70, 0x2f, 0x63, 0x75, 0x74, 0x6c, 0x61, 0x73, 0x73, 0x5f, 0x73, 0x77, 0x65
        /*0026*/ 	.byte	0x65, 0x70, 0x5f, 0x73, 0x72, 0x63, 0x2f, 0x69, 0x6e, 0x63, 0x6c, 0x75, 0x64, 0x65, 0x2f, 0x63
        /*0036*/ 	.byte	0x75, 0x74, 0x65, 0x2f, 0x70, 0x6f, 0x69, 0x6e, 0x74, 0x65, 0x72, 0x5f, 0x66, 0x6c, 0x61, 0x67
        /*0046*/ 	.byte	0x67, 0x65, 0x64, 0x2e, 0x68, 0x70, 0x70, 0x00
	.type		$str$26,@object
	.size		$str$26,($str$25 - $str$26)
$str$26:
        /*004e*/ 	.byte	0x2f, 0x74, 0x6d, 0x70, 0x2f, 0x63, 0x75, 0x74, 0x6c, 0x61, 0x73, 0x73, 0x5f, 0x73, 0x77, 0x65
        /*005e*/ 	.byte	0x65, 0x70, 0x5f, 0x73, 0x72, 0x63, 0x2f, 0x69, 0x6e, 0x63, 0x6c, 0x75, 0x64, 0x65, 0x2f, 0x63
        /*006e*/ 	.byte	0x75, 0x74, 0x65, 0x2f, 0x61, 0x74, 0x6f, 0x6d, 0x2f, 0x63, 0x6f, 0x70, 0x79, 0x5f, 0x74, 0x72
        /*007e*/ 	.byte	0x61, 0x69, 0x74, 0x73, 0x5f, 0x73, 0x6d, 0x31, 0x30, 0x30, 0x2e, 0x68, 0x70, 0x70, 0x00
	.type		$str$25,@object
	.size		$str$25,(__unnamed_1 - $str$25)
$str$25:
        /*008d*/ 	.byte	0x28, 0x28, 0x75, 0x69, 0x6e, 0x74, 0x33, 0x32, 0x5f, 0x74, 0x28, 0x74, 0x68, 0x72, 0x65, 0x61
        /*009d*/ 	.byte	0x64, 0x49, 0x64, 0x78, 0x2e, 0x78, 0x29, 0x20, 0x2f, 0x20, 0x33, 0x32, 0x29, 0x20, 0x25, 0x20
        /*00ad*/ 	.byte	0x34, 0x29, 0x20, 0x3d, 0x3d, 0x20, 0x28, 0x28, 0x28, 0x74, 0x6d, 0x65, 0x6d, 0x5f, 0x61, 0x64
        /*00bd*/ 	.byte	0x64, 0x72, 0x20, 0x3e, 0x3e, 0x20, 0x31, 0x36, 0x29, 0x20, 0x2f, 0x20, 0x33, 0x32, 0x29, 0x20
        /*00cd*/ 	.byte	0x25, 0x20, 0x34, 0x29, 0x00
	.type		__unnamed_1,@object
	.size		__unnamed_1,(__unnamed_2 - __unnamed_1)
__unnamed_1:
        /*00d2*/ 	.byte	0x61, 0x75, 0x74, 0x6f, 0x20, 0x63, 0x75, 0x74, 0x65, 0x3a, 0x3a, 0x61, 0x73, 0x5f, 0x70, 0x6f
        /* <DEDUP_REMOVED lines=23> */
        /*0252*/ 	.byte	0x43, 0x3c, 0x32, 0x30, 0x34, 0x38, 0x3e, 0x3e, 0x3e, 0x3e, 0x5d, 0x00
	.type		__unnamed_2,@object
	.size		__unnamed_2,(.L_2 - __unnamed_2)
__unnamed_2:
        /* <DEDUP_REMOVED lines=42> */
        /*04fe*/ 	.byte	0x3e, 0x5d, 0x00
.L_2:


//--------------------- .nv.shared._ZN7cutlass13device_kernelINS_4gemm6kernel13GemmUniversalIN4cute5tupleIJiiiiEEENS1_10collective13CollectiveMmaINS1_35MainloopSm100TmaUmmaWarpSpecializedILi8ELi2ELi4ENS5_IJNS4_1CILi2EEENSA_ILi1EEESC_EEEEENS5_IJNSA_ILi256EEENSA_ILi128EEENSA_ILi32EEEEEEfNS5_IJlSC_lEEEfSJ_NS4_8TiledMMAINS4_8MMA_AtomIJNS4_23SM100_MMA_TF32_2x1SM_SSINS_10tfloat32_tESN_fLi256ELi128ELNS4_4UMMA5MajorE0ELSP_0ELNSO_7ScaleInE0ELSQ_0EEEEEENS4_6LayoutINS5_IJSC_SC_SC_EEENS5_IJNSA_ILi0EEESV_SV_EEEEENS5_IJNS4_10UnderscoreESY_SY_EEEEENS4_18SM100_TMA_2SM_LOADENS4_14ComposedLayoutINS4_7SwizzleILi3ELi4ELi3EEENS4_18smem_ptr_flag_bitsILi32EEENST_INS5_IJNSA_ILi8EEESH_EEENS5_IJSH_SC_EEEEEEEvNS4_8identityES11_S1B_vS1C_EENS_8epilogue10collective18CollectiveEpilogueINS1E_23Sm100TmaWarpSpecializedILi4ELi2ELi16ELb1ELb0EEEJNS5_IJSG_SG_SH_EEENS5_IJNST_ISG_SC_EENST_INSA_ILi16EEESC_EEEEEfSJ_fSJ_NS1E_6fusion15FusionCallbacksIS1I_NS1O_17LinearCombinationIffffLNS_15FloatRoundStyleE2EEES1J_S1N_JEEENS4_5SM1004TMEM4LOAD26SM100_TMEM_LOAD_32dp32b16xENS4_13SM90_TMA_LOADENS12_INS13_ILi2ELi4ELi3EEES16_NST_INS5_IJS17_S1L_EEENS5_IJS1L_SC_EEEEEEENS4_39AutoVectorizingCopyWithAssumedAlignmentILi128EEENS4_14SM90_TMA_STOREES23_S25_S25_EEEvvEEEEvNT_6ParamsE --------------------------
	.section	.nv.shared._ZN7cutlass13device_kernelINS_4gemm6kernel13GemmUniversalIN4cute5tupleIJiiiiEEENS1_10collective13CollectiveMmaINS1_35MainloopSm100TmaUmmaWarpSpecializedILi8ELi2ELi4ENS5_IJNS4_1CILi2EEENSA_ILi1EEESC_EEEEENS5_IJNSA_ILi256EEENSA_ILi128EEENSA_ILi32EEEEEEfNS5_IJlSC_lEEEfSJ_NS4_8TiledMMAINS4_8MMA_AtomIJNS4_23SM100_MMA_TF32_2x1SM_SSINS_10tfloat32_tESN_fLi256ELi128ELNS4_4UMMA5MajorE0ELSP_0ELNSO_7ScaleInE0ELSQ_0EEEEEENS4_6LayoutINS5_IJSC_SC_SC_EEENS5_IJNSA_ILi0EEESV_SV_EEEEENS5_IJNS4_10UnderscoreESY_SY_EEEEENS4_18SM100_TMA_2SM_LOADENS4_14ComposedLayoutINS4_7SwizzleILi3ELi4ELi3EEENS4_18smem_ptr_flag_bitsILi32EEENST_INS5_IJNSA_ILi8EEESH_EEENS5_IJSH_SC_EEEEEEEvNS4_8identityES11_S1B_vS1C_EENS_8epilogue10collective18CollectiveEpilogueINS1E_23Sm100TmaWarpSpecializedILi4ELi2ELi16ELb1ELb0EEEJNS5_IJSG_SG_SH_EEENS5_IJNST_ISG_SC_EENST_INSA_ILi16EEESC_EEEEEfSJ_fSJ_NS1E_6fusion15FusionCallbacksIS1I_NS1O_17LinearCombinationIffffLNS_15FloatRoundStyleE2EEES1J_S1N_JEEENS4_5SM1004TMEM4LOAD26SM100_TMEM_LOAD_32dp32b16xENS4_13SM90_TMA_LOADENS12_INS13_ILi2ELi4ELi3EEES16_NST_INS5_IJS17_S1L_EEENS5_IJS1L_SC_EEEEEEENS4_39AutoVectorizingCopyWithAssumedAlignmentILi128EEENS4_14SM90_TMA_STOREES23_S25_S25_EEEvvEEEEvNT_6ParamsE,"aw",@nobits
	.sectionflags	@""
	.align	16
	.zero		1024


//--------------------- .nv.shared.reserved.0     --------------------------
	.section	.nv.shared.reserved.0,"aw",@nobits
	.weak		__nv_reservedSMEM_offset_0_alias
	.size		__nv_reservedSMEM_offset_0_alias, 0, 64
	.other		__nv_reservedSMEM_offset_0_alias,@"STO_CUDA_RESERVED_SHARED STV_DEFAULT"
__nv_reservedSMEM_offset_0_alias:
	.zero		0
.nv.shared.reserved.0:
	.zero		64
	.weak		__nv_reservedSMEM_tcgen05_partition
	.type		__nv_reservedSMEM_tcgen05_partition,@object
	.size		__nv_reservedSMEM_tcgen05_partition,(.L_0 - __nv_reservedSMEM_tcgen05_partition)
__nv_reservedSMEM_tcgen05_partition:
	.zero		32
.L_0:


//--------------------- .nv.global                --------------------------
	.section	.nv.global,"aw",@nobits
.nv.global:
	.type		_ZN40_INTERNAL_07f86fca_4_k_cu_00ad748a_296924cute1_E,@object
	.size		_ZN40_INTERNAL_07f86fca_4_k_cu_00ad748a_296924cute1_E,(_ZN40_INTERNAL_07f86fca_4_k_cu_00ad748a_296924cuda3std3__45__cpo6cbeginE - _ZN40_INTERNAL_07f86fca_4_k_cu_00ad748a_296924cute1_E)
_ZN40_INTERNAL_07f86fca_4_k_cu_00ad748a_296924cute1_E:
	.zero		1
	.type		_ZN40_INTERNAL_07f86fca_4_k_cu_00ad748a_296924cuda3std3__45__cpo6cbeginE,@object
	.size		_ZN40_INTERNAL_07f86fca_4_k_cu_00ad748a_296924cuda3std3__45__cpo6cbeginE,(_ZN40_INTERNAL_07f86fca_4_k_cu_00ad748a_296924cuda3std3__48in_placeE - _ZN40_INTERNAL_07f86fca_4_k_cu_00ad748a_296924cuda3std3__45__cpo6cbeginE)
_ZN40_INTERNAL_07f86fca_4_k_cu_00ad748a_296924cuda3std3__45__cpo6cbeginE:
	.zero		1
	.type		_ZN40_INTERNAL_07f86fca_4_k_cu_00ad748a_296924cuda3std3__48in_placeE,@object
	.size		_ZN40_INTERNAL_07f86fca_4_k_cu_00ad748a_296924cuda3std3__48in_placeE,(_ZN40_INTERNAL_07f86fca_4_k_cu_00ad748a_296924cuda3std6ranges3__45__cpo9iter_moveE - _ZN40_INTERNAL_07f86fca_4_k_cu_00ad748a_296924cuda3std3__48in_placeE)
_ZN40_INTERNAL_07f86fca_4_k_cu_00ad748a_296924cuda3std3__48in_placeE:
	.zero		1
	.type		_ZN40_INTERNAL_07f86fca_4_k_cu_00ad748a_296924cuda3std6ranges3__45__cpo9iter_moveE,@object
	.size		_ZN40_INTERNAL_07f86fca_4_k_cu_00ad748a_296924cuda3std6ranges3__45__cpo9iter_moveE,(_ZN40_INTERNAL_07f86fca_4_k_cu_00ad748a_296924cuda3std3__45__cpo5beginE - _ZN40_INTERNAL_07f86fca_4_k_cu_00ad748a_296924cuda3std6ranges3__45__cpo9iter_moveE)
_ZN40_INTERNAL_07f86fca_4_k_cu_00ad748a_296924cuda3std6ranges3__45__cpo9iter_moveE:
	.zero		1
	.type		_ZN40_INTERNAL_07f86fca_4_k_cu_00ad748a_296924cuda3std3__45__cpo5beginE,@object
	.size		_ZN40_INTERNAL_07f86fca_4_k_cu_00ad748a_296924cuda3std3__45__cpo5beginE,(_ZN40_INTERNAL_07f86fca_4_k_cu_00ad748a_296924cuda3std3__442_GLOBAL__N__07f86fca_4_k_cu_00ad748a_296926ignoreE - _ZN40_INTERNAL_07f86fca_4_k_cu_00ad748a_296924cuda3std3__45__cpo5beginE)
_ZN40_INTERNAL_07f86fca_4_k_cu_00ad748a_296924cuda3std3__45__cpo5beginE:
	.zero		1
	.type		_ZN40_INTERNAL_07f86fca_4_k_cu_00ad748a_296924cuda3std3__442_GLOBAL__N__07f86fca_4_k_cu_00ad748a_296926ignoreE,@object
	.size		_ZN40_INTERNAL_07f86fca_4_k_cu_00ad748a_296924cuda3std3__442_GLOBAL__N__07f86fca_4_k_cu_00ad748a_296926ignoreE,(_ZN40_INTERNAL_07f86fca_4_k_cu_00ad748a_296924cute7productE - _ZN40_INTERNAL_07f86fca_4_k_cu_00ad748a_296924cuda3std3__442_GLOBAL__N__07f86fca_4_k_cu_00ad748a_296926ignoreE)
_ZN40_INTERNAL_07f86fca_4_k_cu_00ad748a_296924cuda3std3__442_GLOBAL__N__07f86fca_4_k_cu_00ad748a_296926ignoreE:
	.zero		1
	.type		_ZN40_INTERNAL_07f86fca_4_k_cu_00ad748a_296924cute7productE,@object
	.size		_ZN40_INTERNAL_07f86fca_4_k_cu_00ad748a_296924cute7productE,(_ZN40_INTERNAL_07f86fca_4_k_cu_00ad748a_296924cuda3std3__45__cpo3endE - _ZN40_INTERNAL_07f86fca_4_k_cu_00ad748a_296924cute7productE)
_ZN40_INTERNAL_07f86fca_4_k_cu_00ad748a_296924cute7productE:
	.zero		1
	.type		_ZN40_INTERNAL_07f86fca_4_k_cu_00ad748a_296924cuda3std3__45__cpo3endE,@object
	.size		_ZN40_INTERNAL_07f86fca_4_k_cu_00ad748a_296924cuda3std3__45__cpo3endE,(_ZN40_INTERNAL_07f86fca_4_k_cu_00ad748a_296924cuda3std3__419piecewise_constructE - _ZN40_INTERNAL_07f86fca_4_k_cu_00ad748a_296924cuda3std3__45__cpo3endE)
_ZN40_INTERNAL_07f86fca_4_k_cu_00ad748a_296924cuda3std3__45__cpo3endE:
	.zero		1
	.type		_ZN40_INTERNAL_07f86fca_4_k_cu_00ad748a_296924cuda3std3__419piecewise_constructE,@object
	.size		_ZN40_INTERNAL_07f86fca_4_k_cu_00ad748a_296924cuda3std3__419piecewise_constructE,(_ZN40_INTERNAL_07f86fca_4_k_cu_00ad748a_296924cuda3std3__45__cpo4cendE - _ZN40_INTERNAL_07f86fca_4_k_cu_00ad748a_296924cuda3std3__419piecewise_constructE)
_ZN40_INTERNAL_07f86fca_4_k_cu_00ad748a_296924cuda3std3__419piecewise_constructE:
	.zero		1
	.type		_ZN40_INTERNAL_07f86fca_4_k_cu_00ad748a_296924cuda3std3__45__cpo4cendE,@object
	.size		_ZN40_INTERNAL_07f86fca_4_k_cu_00ad748a_296924cuda3std3__45__cpo4cendE,(_ZN40_INTERNAL_07f86fca_4_k_cu_00ad748a_296924cuda3std6ranges3__45__cpo4swapE - _ZN40_INTERNAL_07f86fca_4_k_cu_00ad748a_296924cuda3std3__45__cpo4cendE)
_ZN40_INTERNAL_07f86fca_4_k_cu_00ad748a_296924cuda3std3__45__cpo4cendE:
	.zero		1
	.type		_ZN40_INTERNAL_07f86fca_4_k_cu_00ad748a_296924cuda3std6ranges3__45__cpo4swapE,@object
	.size		_ZN40_INTERNAL_07f86fca_4_k_cu_00ad748a_296924cuda3std6ranges3__45__cpo4swapE,(.L_10 - _ZN40_INTERNAL_07f86fca_4_k_cu_00ad748a_296924cuda3std6ranges3__45__cpo4swapE)
_ZN40_INTERNAL_07f86fca_4_k_cu_00ad748a_296924cuda3std6ranges3__45__cpo4swapE:
	.zero		1
.L_10:


//--------------------- .nv.constant0._ZN7cutlass13device_kernelINS_4gemm6kernel13GemmUniversalIN4cute5tupleIJiiiiEEENS1_10collective13CollectiveMmaINS1_35MainloopSm100TmaUmmaWarpSpecializedILi8ELi2ELi4ENS5_IJNS4_1CILi2EEENSA_ILi1EEESC_EEEEENS5_IJNSA_ILi256EEENSA_ILi128EEENSA_ILi32EEEEEEfNS5_IJlSC_lEEEfSJ_NS4_8TiledMMAINS4_8MMA_AtomIJNS4_23SM100_MMA_TF32_2x1SM_SSINS_10tfloat32_tESN_fLi256ELi128ELNS4_4UMMA5MajorE0ELSP_0ELNSO_7ScaleInE0ELSQ_0EEEEEENS4_6LayoutINS5_IJSC_SC_SC_EEENS5_IJNSA_ILi0EEESV_SV_EEEEENS5_IJNS4_10UnderscoreESY_SY_EEEEENS4_18SM100_TMA_2SM_LOADENS4_14ComposedLayoutINS4_7SwizzleILi3ELi4ELi3EEENS4_18smem_ptr_flag_bitsILi32EEENST_INS5_IJNSA_ILi8EEESH_EEENS5_IJSH_SC_EEEEEEEvNS4_8identityES11_S1B_vS1C_EENS_8epilogue10collective18CollectiveEpilogueINS1E_23Sm100TmaWarpSpecializedILi4ELi2ELi16ELb1ELb0EEEJNS5_IJSG_SG_SH_EEENS5_IJNST_ISG_SC_EENST_INSA_ILi16EEESC_EEEEEfSJ_fSJ_NS1E_6fusion15FusionCallbacksIS1I_NS1O_17LinearCombinationIffffLNS_15FloatRoundStyleE2EEES1J_S1N_JEEENS4_5SM1004TMEM4LOAD26SM100_TMEM_LOAD_32dp32b16xENS4_13SM90_TMA_LOADENS12_INS13_ILi2ELi4ELi3EEES16_NST_INS5_IJS17_S1L_EEENS5_IJS1L_SC_EEEEEEENS4_39AutoVectorizingCopyWithAssumedAlignmentILi128EEENS4_14SM90_TMA_STOREES23_S25_S25_EEEvvEEEEvNT_6ParamsE --------------------------
	.section	.nv.constant0._ZN7cutlass13device_kernelINS_4gemm6kernel13GemmUniversalIN4cute5tupleIJiiiiEEENS1_10collective13CollectiveMmaINS1_35MainloopSm100TmaUmmaWarpSpecializedILi8ELi2ELi4ENS5_IJNS4_1CILi2EEENSA_ILi1EEESC_EEEEENS5_IJNSA_ILi256EEENSA_ILi128EEENSA_ILi32EEEEEEfNS5_IJlSC_lEEEfSJ_NS4_8TiledMMAINS4_8MMA_AtomIJNS4_23SM100_MMA_TF32_2x1SM_SSINS_10tfloat32_tESN_fLi256ELi128ELNS4_4UMMA5MajorE0ELSP_0ELNSO_7ScaleInE0ELSQ_0EEEEEENS4_6LayoutINS5_IJSC_SC_SC_EEENS5_IJNSA_ILi0EEESV_SV_EEEEENS5_IJNS4_10UnderscoreESY_SY_EEEEENS4_18SM100_TMA_2SM_LOADENS4_14ComposedLayoutINS4_7SwizzleILi3ELi4ELi3EEENS4_18smem_ptr_flag_bitsILi32EEENST_INS5_IJNSA_ILi8EEESH_EEENS5_IJSH_SC_EEEEEEEvNS4_8identityES11_S1B_vS1C_EENS_8epilogue10collective18CollectiveEpilogueINS1E_23Sm100TmaWarpSpecializedILi4ELi2ELi16ELb1ELb0EEEJNS5_IJSG_SG_SH_EEENS5_IJNST_ISG_SC_EENST_INSA_ILi16EEESC_EEEEEfSJ_fSJ_NS1E_6fusion15FusionCallbacksIS1I_NS1O_17LinearCombinationIffffLNS_15FloatRoundStyleE2EEES1J_S1N_JEEENS4_5SM1004TMEM4LOAD26SM100_TMEM_LOAD_32dp32b16xENS4_13SM90_TMA_LOADENS12_INS13_ILi2ELi4ELi3EEES16_NST_INS5_IJS17_S1L_EEENS5_IJS1L_SC_EEEEEEENS4_39AutoVectorizingCopyWithAssumedAlignmentILi128EEENS4_14SM90_TMA_STOREES23_S25_S25_EEEvvEEEEvNT_6ParamsE,"a",@progbits
	.sectionflags	@""
	.align	4
.nv.constant0._ZN7cutlass13device_kernelINS_4gemm6kernel13GemmUniversalIN4cute5tupleIJiiiiEEENS1_10collective13CollectiveMmaINS1_35MainloopSm100TmaUmmaWarpSpecializedILi8ELi2ELi4ENS5_IJNS4_1CILi2EEENSA_ILi1EEESC_EEEEENS5_IJNSA_ILi256EEENSA_ILi128EEENSA_ILi32EEEEEEfNS5_IJlSC_lEEEfSJ_NS4_8TiledMMAINS4_8MMA_AtomIJNS4_23SM100_MMA_TF32_2x1SM_SSINS_10tfloat32_tESN_fLi256ELi128ELNS4_4UMMA5MajorE0ELSP_0ELNSO_7ScaleInE0ELSQ_0EEEEEENS4_6LayoutINS5_IJSC_SC_SC_EEENS5_IJNSA_ILi0EEESV_SV_EEEEENS5_IJNS4_10UnderscoreESY_SY_EEEEENS4_18SM100_TMA_2SM_LOADENS4_14ComposedLayoutINS4_7SwizzleILi3ELi4ELi3EEENS4_18smem_ptr_flag_bitsILi32EEENST_INS5_IJNSA_ILi8EEESH_EEENS5_IJSH_SC_EEEEEEEvNS4_8identityES11_S1B_vS1C_EENS_8epilogue10collective18CollectiveEpilogueINS1E_23Sm100TmaWarpSpecializedILi4ELi2ELi16ELb1ELb0EEEJNS5_IJSG_SG_SH_EEENS5_IJNST_ISG_SC_EENST_INSA_ILi16EEESC_EEEEEfSJ_fSJ_NS1E_6fusion15FusionCallbacksIS1I_NS1O_17LinearCombinationIffffLNS_15FloatRoundStyleE2EEES1J_S1N_JEEENS4_5SM1004TMEM4LOAD26SM100_TMEM_LOAD_32dp32b16xENS4_13SM90_TMA_LOADENS12_INS13_ILi2ELi4ELi3EEES16_NST_INS5_IJS17_S1L_EEENS5_IJS1L_SC_EEEEEEENS4_39AutoVectorizingCopyWithAssumedAlignmentILi128EEENS4_14SM90_TMA_STOREES23_S25_S25_EEEvvEEEEvNT_6ParamsE:
	.zero		2944


//--------------------- SYMBOLS --------------------------

	.type		.nv.reservedSmem.offset0,@object
	.size		.nv.reservedSmem.offset0,0x4
	.type		.nv.reservedSmem.cap,@object
	.size		.nv.reservedSmem.cap,0x4
	.type		__assertfail,@function
